	.target	sm_90a

	.elftype	@"ET_EXEC"


//--------------------- .note.nv.tkinfo           --------------------------
	.section	.note.nv.tkinfo,"",@"SHT_NOTE"
	.sectionflags	@"SHF_NOTE_NV_TKINFO"
	.tkinfo
        /*0018*/ 	.word	0x00000002
        /*0030*/ 	.string	""
        /*0030*/ 	.string	"ptxas"
        /*0030*/ 	.string	"Cuda compilation tools, release 13.0, V13.0.88"
        /*0030*/ 	.string	"Build cuda_13.0.r13.0/compiler.36424714_0"
        /*0030*/ 	.string	"-arch sm_90a -m 64 "



//--------------------- .note.nv.cuinfo           --------------------------
	.section	.note.nv.cuinfo,"",@"SHT_NOTE"
	.sectionflags	@"SHF_NOTE_NV_CUINFO"
        /*0018*/ 	.short	0x0002
        /*001a*/ 	.short	0x005a
        /*001c*/ 	.short	0x0082
	.zero		2


//--------------------- .nv.info                  --------------------------
	.section	.nv.info,"",@"SHT_CUDA_INFO"
	.align	4


	//----- nvinfo : EIATTR_REGCOUNT
	.align		4
        /*0000*/ 	.byte	0x04, 0x2f
        /*0002*/ 	.short	(.L_15 - .L_14)
	.align		4
.L_14:
        /*0004*/ 	.word	index@(_ZN7cutlass13device_kernelINS_4gemm6kernel13GemmUniversalIN4cute5tupleIJiiiiEEENS1_10collective13CollectiveMmaINS1_34MainloopSm90TmaGmmaWarpSpecializedILi9ENS5_IJNS4_1CILi1EEESB_SB_EEENS1_32KernelTmaWarpSpecializedPingpongEEENS5_IJNSA_ILi64EEENSA_ILi128EEESF_EEENS_10bfloat16_tENS5_IJlSB_lEEESI_SJ_NS4_8TiledMMAINS4_8MMA_AtomIJNS4_4SM904GMMA28MMA_64x128x16_F32BF16BF16_SSILNSN_5MajorE0ELSP_0ELNSN_7ScaleInE1ELSQ_1EEEEEENS4_6LayoutISC_NS5_IJNSA_ILi0EEESU_SU_EEEEENS5_IJNS4_10UnderscoreESX_SX_EEEEENS4_13SM90_TMA_LOADENS4_14ComposedLayoutINS4_7SwizzleILi3ELi4ELi3EEENS4_18smem_ptr_flag_bitsILi16EEENST_INS5_IJNSA_ILi8EEESF_EEENS5_IJSF_SB_EEEEEEEvNS4_8identityES10_S1A_vS1B_EENS_8epilogue10collective6detail29Sm90TmaWarpSpecializedAdapterINS1E_15DefaultEpilogueISI_SJ_SJ_NS1D_6thread17LinearCombinationISI_Li1EffLNS1I_9ScaleType4KindE0ELNS_15FloatRoundStyleE2ESI_EENS1_15EpilogueDefaultEEEEEvvEEEEvNT_6ParamsE)
        /*0008*/ 	.word	0x000000a8


	//----- nvinfo : EIATTR_FRAME_SIZE
	.align		4
.L_15:
        /*000c*/ 	.byte	0x04, 0x11
        /*000e*/ 	.short	(.L_17 - .L_16)
	.align		4
.L_16:
        /*0010*/ 	.word	index@(_ZN7cutlass13device_kernelINS_4gemm6kernel13GemmUniversalIN4cute5tupleIJiiiiEEENS1_10collective13CollectiveMmaINS1_34MainloopSm90TmaGmmaWarpSpecializedILi9ENS5_IJNS4_1CILi1EEESB_SB_EEENS1_32KernelTmaWarpSpecializedPingpongEEENS5_IJNSA_ILi64EEENSA_ILi128EEESF_EEENS_10bfloat16_tENS5_IJlSB_lEEESI_SJ_NS4_8TiledMMAINS4_8MMA_AtomIJNS4_4SM904GMMA28MMA_64x128x16_F32BF16BF16_SSILNSN_5MajorE0ELSP_0ELNSN_7ScaleInE1ELSQ_1EEEEEENS4_6LayoutISC_NS5_IJNSA_ILi0EEESU_SU_EEEEENS5_IJNS4_10UnderscoreESX_SX_EEEEENS4_13SM90_TMA_LOADENS4_14ComposedLayoutINS4_7SwizzleILi3ELi4ELi3EEENS4_18smem_ptr_flag_bitsILi16EEENST_INS5_IJNSA_ILi8EEESF_EEENS5_IJSF_SB_EEEEEEEvNS4_8identityES10_S1A_vS1B_EENS_8epilogue10collective6detail29Sm90TmaWarpSpecializedAdapterINS1E_15DefaultEpilogueISI_SJ_SJ_NS1D_6thread17LinearCombinationISI_Li1EffLNS1I_9ScaleType4KindE0ELNS_15FloatRoundStyleE2ESI_EENS1_15EpilogueDefaultEEEEEvvEEEEvNT_6ParamsE)
        /*0014*/ 	.word	0x00000008


	//----- nvinfo : EIATTR_MIN_STACK_SIZE
	.align		4
.L_17:
        /*0018*/ 	.byte	0x04, 0x12
        /*001a*/ 	.short	(.L_19 - .L_18)
	.align		4
.L_18:
        /*001c*/ 	.word	index@(_ZN7cutlass13device_kernelINS_4gemm6kernel13GemmUniversalIN4cute5tupleIJiiiiEEENS1_10collective13CollectiveMmaINS1_34MainloopSm90TmaGmmaWarpSpecializedILi9ENS5_IJNS4_1CILi1EEESB_SB_EEENS1_32KernelTmaWarpSpecializedPingpongEEENS5_IJNSA_ILi64EEENSA_ILi128EEESF_EEENS_10bfloat16_tENS5_IJlSB_lEEESI_SJ_NS4_8TiledMMAINS4_8MMA_AtomIJNS4_4SM904GMMA28MMA_64x128x16_F32BF16BF16_SSILNSN_5MajorE0ELSP_0ELNSN_7ScaleInE1ELSQ_1EEEEEENS4_6LayoutISC_NS5_IJNSA_ILi0EEESU_SU_EEEEENS5_IJNS4_10UnderscoreESX_SX_EEEEENS4_13SM90_TMA_LOADENS4_14ComposedLayoutINS4_7SwizzleILi3ELi4ELi3EEENS4_18smem_ptr_flag_bitsILi16EEENST_INS5_IJNSA_ILi8EEESF_EEENS5_IJSF_SB_EEEEEEEvNS4_8identityES10_S1A_vS1B_EENS_8epilogue10collective6detail29Sm90TmaWarpSpecializedAdapterINS1E_15DefaultEpilogueISI_SJ_SJ_NS1D_6thread17LinearCombinationISI_Li1EffLNS1I_9ScaleType4KindE0ELNS_15FloatRoundStyleE2ESI_EENS1_15EpilogueDefaultEEEEEvvEEEEvNT_6ParamsE)
        /*0020*/ 	.word	0x00000008
.L_19:


//--------------------- .nv.compat                --------------------------
	.section	.nv.compat,"",@"SHT_CUDA_COMPAT_INFO"
	.align	4
        /*0000*/ 	.byte	0x02, 0x09, 0x01, 0x00, 0x02, 0x02, 0x04, 0x00, 0x02, 0x05, 0x05, 0x00, 0x03, 0x07, 0x01, 0x01
        /*0010*/ 	.byte	0x02, 0x03, 0x01, 0x00, 0x02, 0x06, 0x01, 0x00, 0x04, 0x0b, 0x08, 0x00, 0x00, 0x00, 0x00, 0x00
        /*0020*/ 	.byte	0x00, 0x00, 0x00, 0x00


//--------------------- .nv.info._ZN7cutlass13device_kernelINS_4gemm6kernel13GemmUniversalIN4cute5tupleIJiiiiEEENS1_10collective13CollectiveMmaINS1_34MainloopSm90TmaGmmaWarpSpecializedILi9ENS5_IJNS4_1CILi1EEESB_SB_EEENS1_32KernelTmaWarpSpecializedPingpongEEENS5_IJNSA_ILi64EEENSA_ILi128EEESF_EEENS_10bfloat16_tENS5_IJlSB_lEEESI_SJ_NS4_8TiledMMAINS4_8MMA_AtomIJNS4_4SM904GMMA28MMA_64x128x16_F32BF16BF16_SSILNSN_5MajorE0ELSP_0ELNSN_7ScaleInE1ELSQ_1EEEEEENS4_6LayoutISC_NS5_IJNSA_ILi0EEESU_SU_EEEEENS5_IJNS4_10UnderscoreESX_SX_EEEEENS4_13SM90_TMA_LOADENS4_14ComposedLayoutINS4_7SwizzleILi3ELi4ELi3EEENS4_18smem_ptr_flag_bitsILi16EEENST_INS5_IJNSA_ILi8EEESF_EEENS5_IJSF_SB_EEEEEEEvNS4_8identityES10_S1A_vS1B_EENS_8epilogue10collective6detail29Sm90TmaWarpSpecializedAdapterINS1E_15DefaultEpilogueISI_SJ_SJ_NS1D_6thread17LinearCombinationISI_Li1EffLNS1I_9ScaleType4KindE0ELNS_15FloatRoundStyleE2ESI_EENS1_15EpilogueDefaultEEEEEvvEEEEvNT_6ParamsE --------------------------
	.section	.nv.info._ZN7cutlass13device_kernelINS_4gemm6kernel13GemmUniversalIN4cute5tupleIJiiiiEEENS1_10collective13CollectiveMmaINS1_34MainloopSm90TmaGmmaWarpSpecializedILi9ENS5_IJNS4_1CILi1EEESB_SB_EEENS1_32KernelTmaWarpSpecializedPingpongEEENS5_IJNSA_ILi64EEENSA_ILi128EEESF_EEENS_10bfloat16_tENS5_IJlSB_lEEESI_SJ_NS4_8TiledMMAINS4_8MMA_AtomIJNS4_4SM904GMMA28MMA_64x128x16_F32BF16BF16_SSILNSN_5MajorE0ELSP_0ELNSN_7ScaleInE1ELSQ_1EEEEEENS4_6LayoutISC_NS5_IJNSA_ILi0EEESU_SU_EEEEENS5_IJNS4_10UnderscoreESX_SX_EEEEENS4_13SM90_TMA_LOADENS4_14ComposedLayoutINS4_7SwizzleILi3ELi4ELi3EEENS4_18smem_ptr_flag_bitsILi16EEENST_INS5_IJNSA_ILi8EEESF_EEENS5_IJSF_SB_EEEEEEEvNS4_8identityES10_S1A_vS1B_EENS_8epilogue10collective6detail29Sm90TmaWarpSpecializedAdapterINS1E_15DefaultEpilogueISI_SJ_SJ_NS1D_6thread17LinearCombinationISI_Li1EffLNS1I_9ScaleType4KindE0ELNS_15FloatRoundStyleE2ESI_EENS1_15EpilogueDefaultEEEEEvvEEEEvNT_6ParamsE,"",@"SHT_CUDA_INFO"
	.sectionflags	@""
	.align	4


	//----- nvinfo : EIATTR_CUDA_API_VERSION
	.align		4
        /*0000*/ 	.byte	0x04, 0x37
        /*0002*/ 	.short	(.L_21 - .L_20)
.L_20:
        /*0004*/ 	.word	0x00000082


	//----- nvinfo : EIATTR_KPARAM_INFO
	.align		4
.L_21:
        /*0008*/ 	.byte	0x04, 0x17
        /*000a*/ 	.short	(.L_23 - .L_22)
.L_22:
        /*000c*/ 	.word	0x00000000
        /*0010*/ 	.short	0x0000
        /*0012*/ 	.short	0x0070
        /*0014*/ 	.byte	0x00, 0xf0, 0x01, 0x10


	//----- nvinfo : EIATTR_SPARSE_MMA_MASK
	.align		4
.L_23:
        /*0018*/ 	.byte	0x03, 0x50
        /*001a*/ 	.short	0x0000


	//----- nvinfo : EIATTR_MAXREG_COUNT
	.align		4
        /*001c*/ 	.byte	0x03, 0x1b
        /*001e*/ 	.short	0x00a8


	//----- nvinfo : EIATTR_NUM_BARRIERS
	.align		4
        /*0020*/ 	.byte	0x02, 0x4c
        /*0022*/ 	.byte	0x01
	.zero		1


	//----- nvinfo : EIATTR_EXTERNS
	.align		4
        /*0024*/ 	.byte	0x04, 0x0f
        /*0026*/ 	.short	(.L_25 - .L_24)


	//   ....[0]....
	.align		4
.L_24:
        /*0028*/ 	.word	index@(__assertfail)


	//----- nvinfo : EIATTR_ANNOTATIONS
	.align		4
.L_25:
        /*002c*/ 	.byte	0x04, 0x55
        /*002e*/ 	.short	(.L_27 - .L_26)


	//   ....[0]....
.L_26:
        /*0030*/ 	.word	0x00000001
        /*0034*/ 	.byte	0xa0, 0x0b, 0x00, 0x00, 0x01, 0x00, 0x00, 0x00, 0xc0, 0x12, 0x00, 0x00, 0x01, 0x00, 0x00, 0x00
        /*0044*/ 	.byte	0x90, 0x61, 0x00, 0x00, 0x01, 0x00, 0x00, 0x00, 0x50, 0x6d, 0x00, 0x00


	//----- nvinfo : EIATTR_MERCURY_ISA_VERSION
	.align		4
.L_27:
        /*0050*/ 	.byte	0x03, 0x5f
        /*0052*/ 	.short	0x0101


	//----- nvinfo : EIATTR_INT_WARP_WIDE_INSTR_OFFSETS
	.align		4
        /*0054*/ 	.byte	0x04, 0x31
        /*0056*/ 	.short	(.L_29 - .L_28)


	//   ....[0]....
.L_28:
        /*0058*/ 	.word	0x000004c0


	//   ....[1]....
        /*005c*/ 	.word	0x000004e0


	//   ....[2]....
        /*0060*/ 	.word	0x00000560


	//   ....[3]....
        /*0064*/ 	.word	0x00000570


	//   ....[4]....
        /*0068*/ 	.word	0x00000580


	//   ....[5]....
        /*006c*/ 	.word	0x000005a0


	//   ....[6]....
        /*0070*/ 	.word	0x00000630


	//   ....[7]....
        /*0074*/ 	.word	0x00000650


	//----- nvinfo : EIATTR_COOP_GROUP_MASK_REGIDS
	.align		4
.L_29:
        /*0078*/ 	.byte	0x04, 0x29
        /*007a*/ 	.short	(.L_31 - .L_30)


	//   ....[0]....
.L_30:
        /*007c*/ 	.word	0xffffffff


	//   ....[1]....
        /*0080*/ 	.word	0xffffffff


	//   ....[2]....
        /*0084*/ 	.word	0xffffffff


	//   ....[3]....
        /*0088*/ 	.word	0xffffffff


	//   ....[4]....
        /*008c*/ 	.word	0xffffffff


	//   ....[5]....
        /*0090*/ 	.word	0xffffffff


	//----- nvinfo : EIATTR_COOP_GROUP_INSTR_OFFSETS
	.align		4
.L_31:
        /*0094*/ 	.byte	0x04, 0x28
        /*0096*/ 	.short	(.L_33 - .L_32)


	//   ....[0]....
.L_32:
        /*0098*/ 	.word	0x00000070


	//   ....[1]....
        /*009c*/ 	.word	0x00000080


	//   ....[2]....
        /*00a0*/ 	.word	0x00000140


	//   ....[3]....
        /*00a4*/ 	.word	0x000003a0


	//   ....[4]....
        /*00a8*/ 	.word	0x000003e0


	//   ....[5]....
        /*00ac*/ 	.word	0x00000420


	//----- nvinfo : EIATTR_REG_RECONFIG
	.align		4
.L_33:
        /*00b0*/ 	.byte	0x01, 0x54
	.zero		2


	//----- nvinfo : EIATTR_SYSCALL_OFFSETS
	.align		4
        /*00b4*/ 	.byte	0x04, 0x46
        /*00b6*/ 	.short	(.L_35 - .L_34)


	//   ....[0]....
.L_34:
        /*00b8*/ 	.word	0x00001740


	//----- nvinfo : EIATTR_MBARRIER_INSTR_OFFSETS
	.align		4
.L_35:
        /*00bc*/ 	.byte	0x04, 0x39
        /*00be*/ 	.short	(.L_37 - .L_36)


	//   ....[0]....
.L_36:
        /*00c0*/ 	.word	0x00000260
        /*00c4*/ 	.word	0x000000ff
        /*00c8*/ 	.word	0x00000000
        /*00cc*/ 	.short	0x0100
        /*00ce*/ 	.byte	0x08
	.zero		1


	//   ....[1]....
        /*00d0*/ 	.word	0x00000270
        /*00d4*/ 	.word	0x000000ff
        /*00d8*/ 	.word	0x00000048
        /*00dc*/ 	.short	0x0100
        /*00de*/ 	.byte	0x08
	.zero		1


	//   ....[2]....
        /*00e0*/ 	.word	0x00000280
        /*00e4*/ 	.word	0x000000ff
        /*00e8*/ 	.word	0x00000008
        /*00ec*/ 	.short	0x0100
        /*00ee*/ 	.byte	0x08
	.zero		1


	//   ....[3]....
        /*00f0*/ 	.word	0x00000290
        /*00f4*/ 	.word	0x000000ff
        /*00f8*/ 	.word	0x00000050
        /*00fc*/ 	.short	0x0100
        /*00fe*/ 	.byte	0x08
	.zero		1


	//   ....[4]....
        /*0100*/ 	.word	0x000002a0
        /*0104*/ 	.word	0x000000ff
        /*0108*/ 	.word	0x00000010
        /*010c*/ 	.short	0x0100
        /*010e*/ 	.byte	0x08
	.zero		1


	//   ....[5]....
        /*0110*/ 	.word	0x000002b0
        /*0114*/ 	.word	0x000000ff
        /*0118*/ 	.word	0x00000058
        /*011c*/ 	.short	0x0100
        /*011e*/ 	.byte	0x08
	.zero		1


	//   ....[6]....
        /*0120*/ 	.word	0x000002c0
        /*0124*/ 	.word	0x000000ff
        /*0128*/ 	.word	0x00000018
        /*012c*/ 	.short	0x0100
        /*012e*/ 	.byte	0x08
	.zero		1


	//   ....[7]....
        /*0130*/ 	.word	0x000002d0
        /*0134*/ 	.word	0x000000ff
        /*0138*/ 	.word	0x00000060
        /*013c*/ 	.short	0x0100
        /*013e*/ 	.byte	0x08
	.zero		1


	//   ....[8]....
        /*0140*/ 	.word	0x000002e0
        /*0144*/ 	.word	0x000000ff
        /*0148*/ 	.word	0x00000020
        /*014c*/ 	.short	0x0100
        /*014e*/ 	.byte	0x08
	.zero		1


	//   ....[9]....
        /*0150*/ 	.word	0x000002f0
        /*0154*/ 	.word	0x000000ff
        /*0158*/ 	.word	0x00000068
        /*015c*/ 	.short	0x0100
        /*015e*/ 	.byte	0x08
	.zero		1


	//   ....[10]....
        /*0160*/ 	.word	0x00000300
        /*0164*/ 	.word	0x000000ff
        /*0168*/ 	.word	0x00000028
        /*016c*/ 	.short	0x0100
        /*016e*/ 	.byte	0x08
	.zero		1


	//   ....[11]....
        /*0170*/ 	.word	0x00000310
        /*0174*/ 	.word	0x000000ff
        /*0178*/ 	.word	0x00000070
        /*017c*/ 	.short	0x0100
        /*017e*/ 	.byte	0x08
	.zero		1


	//   ....[12]....
        /*0180*/ 	.word	0x00000320
        /*0184*/ 	.word	0x000000ff
        /*0188*/ 	.word	0x00000030
        /*018c*/ 	.short	0x0100
        /*018e*/ 	.byte	0x08
	.zero		1


	//   ....[13]....
        /*0190*/ 	.word	0x00000330
        /*0194*/ 	.word	0x000000ff
        /*0198*/ 	.word	0x00000078
        /*019c*/ 	.short	0x0100
        /*019e*/ 	.byte	0x08
	.zero		1


	//   ....[14]....
        /*01a0*/ 	.word	0x00000340
        /*01a4*/ 	.word	0x000000ff
        /*01a8*/ 	.word	0x00000038
        /*01ac*/ 	.short	0x0100
        /*01ae*/ 	.byte	0x08
	.zero		1


	//   ....[15]....
        /*01b0*/ 	.word	0x00000350
        /*01b4*/ 	.word	0x000000ff
        /*01b8*/ 	.word	0x00000080
        /*01bc*/ 	.short	0x0100
        /*01be*/ 	.byte	0x08
	.zero		1


	//   ....[16]....
        /*01c0*/ 	.word	0x00000360
        /*01c4*/ 	.word	0x000000ff
        /*01c8*/ 	.word	0x00000040
        /*01cc*/ 	.short	0x0100
        /*01ce*/ 	.byte	0x08
	.zero		1


	//   ....[17]....
        /*01d0*/ 	.word	0x00000370
        /*01d4*/ 	.word	0x000000ff
        /*01d8*/ 	.word	0x00000088
        /*01dc*/ 	.short	0x0100
        /*01de*/ 	.byte	0x08
	.zero		1


	//   ....[18]....
        /*01e0*/ 	.word	0x00000690
        /*01e4*/ 	.word	0x000000ff
        /*01e8*/ 	.word	0x000000c0
        /*01ec*/ 	.short	0x0100
        /*01ee*/ 	.byte	0x08
	.zero		1


	//   ....[19]....
        /*01f0*/ 	.word	0x00000700
        /*01f4*/ 	.word	0x000000ff
        /*01f8*/ 	.word	0x000000c8
        /*01fc*/ 	.short	0x0100
        /*01fe*/ 	.byte	0x08
	.zero		1


	//   ....[20]....
        /*0200*/ 	.word	0x00000720
        /*0204*/ 	.word	0x000000ff
        /*0208*/ 	.word	0x000000a0
        /*020c*/ 	.short	0x0100
        /*020e*/ 	.byte	0x09
	.zero		1


	//   ....[21]....
        /*0210*/ 	.word	0x00000730
        /*0214*/ 	.word	0x000000ff
        /*0218*/ 	.word	0x000000a8
        /*021c*/ 	.short	0x0100
        /*021e*/ 	.byte	0x09
	.zero		1


	//   ....[22]....
        /*0220*/ 	.word	0x00000740
        /*0224*/ 	.word	0x000000ff
        /*0228*/ 	.word	0x000000b0
        /*022c*/ 	.short	0x0100
        /*022e*/ 	.byte	0x09
	.zero		1


	//   ....[23]....
        /*0230*/ 	.word	0x00000750
        /*0234*/ 	.word	0x000000ff
        /*0238*/ 	.word	0x000000b8
        /*023c*/ 	.short	0x0100
        /*023e*/ 	.byte	0x09
	.zero		1


	//   ....[24]....
        /*0240*/ 	.word	0x00001600
        /*0244*/ 	.word	0x000000ff
        /*0248*/ 	.word	0xfffffff8
        /*024c*/ 	.short	0x010a
        /*024e*/ 	.byte	0x2b
	.zero		1


	//   ....[25]....
        /*0250*/ 	.word	0x000017c0
        /*0254*/ 	.word	0x00000003
        /*0258*/ 	.word	0x00000000
        /*025c*/ 	.short	0x010a
        /*025e*/ 	.byte	0x3f
	.zero		1


	//   ....[26]....
        /*0260*/ 	.word	0x00001820
        /*0264*/ 	.word	0x00000003
        /*0268*/ 	.word	0x00000000
        /*026c*/ 	.short	0x010a
        /*026e*/ 	.byte	0x3f
	.zero		1


	//   ....[27]....
        /*0270*/ 	.word	0x00001b80
        /*0274*/ 	.word	0x000000ff
        /*0278*/ 	.word	0x00000000
        /*027c*/ 	.short	0x010a
        /*027e*/ 	.byte	0x04
	.zero		1


	//   ....[28]....
        /*0280*/ 	.word	0x00001bc0
        /*0284*/ 	.word	0x000000ff
        /*0288*/ 	.word	0x00000000
        /*028c*/ 	.short	0x010a
        /*028e*/ 	.byte	0x04
	.zero		1


	//   ....[29]....
        /*0290*/ 	.word	0x00001e20
        /*0294*/ 	.word	0x000000ff
        /*0298*/ 	.word	0x00000000
        /*029c*/ 	.short	0x0101
        /*029e*/ 	.byte	0x04
	.zero		1


	//   ....[30]....
        /*02a0*/ 	.word	0x00001f20
        /*02a4*/ 	.word	0x00000003
        /*02a8*/ 	.word	0x00000000
        /*02ac*/ 	.short	0x0101
        /*02ae*/ 	.byte	0x2e
	.zero		1


	//   ....[31]....
        /*02b0*/ 	.word	0x00001ff0
        /*02b4*/ 	.word	0x000000ff
        /*02b8*/ 	.word	0x00000000
        /*02bc*/ 	.short	0x0101
        /*02be*/ 	.byte	0x06
	.zero		1


	//   ....[32]....
        /*02c0*/ 	.word	0x00002060
        /*02c4*/ 	.word	0x000000ff
        /*02c8*/ 	.word	0x00000008
        /*02cc*/ 	.short	0x010a
        /*02ce*/ 	.byte	0x2b
	.zero		1


	//   ....[33]....
        /*02d0*/ 	.word	0x000061d0
        /*02d4*/ 	.word	0x00000000
        /*02d8*/ 	.word	0x00000000
        /*02dc*/ 	.short	0x0101
        /*02de*/ 	.byte	0x2e
	.zero		1


	//   ....[34]....
        /*02e0*/ 	.word	0x00006ac0
        /*02e4*/ 	.word	0x0000000b
        /*02e8*/ 	.word	0x00000048
        /*02ec*/ 	.short	0x010a
        /*02ee*/ 	.byte	0x3f
	.zero		1


	//   ....[35]....
        /*02f0*/ 	.word	0x00006e80
        /*02f4*/ 	.word	0x00000006
        /*02f8*/ 	.word	0x000000c8
        /*02fc*/ 	.short	0x0101
        /*02fe*/ 	.byte	0x3f
	.zero		1


	//   ....[36]....
        /*0300*/ 	.word	0x000075a0
        /*0304*/ 	.word	0x00000007
        /*0308*/ 	.word	0x00000000
        /*030c*/ 	.short	0x010a
        /*030e*/ 	.byte	0x3f
	.zero		1


	//   ....[37]....
        /*0310*/ 	.word	0x00007620
        /*0314*/ 	.word	0x00000006
        /*0318*/ 	.word	0x00000000
        /*031c*/ 	.short	0x010a
        /*031e*/ 	.byte	0x3f
	.zero		1


	//   ....[38]....
        /*0320*/ 	.word	0x000076b0
        /*0324*/ 	.word	0x00000007
        /*0328*/ 	.word	0x00000000
        /*032c*/ 	.short	0x010a
        /*032e*/ 	.byte	0x3f
	.zero		1


	//   ....[39]....
        /*0330*/ 	.word	0x00007740
        /*0334*/ 	.word	0x00000006
        /*0338*/ 	.word	0x00000000
        /*033c*/ 	.short	0x010a
        /*033e*/ 	.byte	0x3f
	.zero		1


	//   ....[40]....
        /*0340*/ 	.word	0x000077d0
        /*0344*/ 	.word	0x00000007
        /*0348*/ 	.word	0x00000000
        /*034c*/ 	.short	0x010a
        /*034e*/ 	.byte	0x3f
	.zero		1


	//   ....[41]....
        /*0350*/ 	.word	0x00007860
        /*0354*/ 	.word	0x00000006
        /*0358*/ 	.word	0x00000000
        /*035c*/ 	.short	0x010a
        /*035e*/ 	.byte	0x3f
	.zero		1


	//   ....[42]....
        /*0360*/ 	.word	0x000078f0
        /*0364*/ 	.word	0x00000007
        /*0368*/ 	.word	0x00000000
        /*036c*/ 	.short	0x010a
        /*036e*/ 	.byte	0x3f
	.zero		1


	//   ....[43]....
        /*0370*/ 	.word	0x00007980
        /*0374*/ 	.word	0x00000006
        /*0378*/ 	.word	0x00000000
        /*037c*/ 	.short	0x010a
        /*037e*/ 	.byte	0x3f
	.zero		1


	//   ....[44]....
        /*0380*/ 	.word	0x00007a10
        /*0384*/ 	.word	0x00000005
        /*0388*/ 	.word	0x00000000
        /*038c*/ 	.short	0x010a
        /*038e*/ 	.byte	0x3f
	.zero		1


	//   ....[45]....
        /*0390*/ 	.word	0x00007a80
        /*0394*/ 	.word	0x00000003
        /*0398*/ 	.word	0xfffffff8
        /*039c*/ 	.short	0x010a
        /*039e*/ 	.byte	0x3f
	.zero		1


	//   ....[46]....
        /*03a0*/ 	.word	0x00007ad0
        /*03a4*/ 	.word	0x00000003
        /*03a8*/ 	.word	0x00000000
        /*03ac*/ 	.short	0x010a
        /*03ae*/ 	.byte	0x3f
	.zero		1


	//   ....[47]....
        /*03b0*/ 	.word	0x00007b30
        /*03b4*/ 	.word	0x00000004
        /*03b8*/ 	.word	0x00000000
        /*03bc*/ 	.short	0x010a
        /*03be*/ 	.byte	0x3f
	.zero		1


	//   ....[48]....
        /*03c0*/ 	.word	0x00007b90
        /*03c4*/ 	.word	0x00000003
        /*03c8*/ 	.word	0x00000008
        /*03cc*/ 	.short	0x010a
        /*03ce*/ 	.byte	0x3f
	.zero		1


	//   ....[49]....
        /*03d0*/ 	.word	0x00007c60
        /*03d4*/ 	.word	0x0000000b
        /*03d8*/ 	.word	0x00000048
        /*03dc*/ 	.short	0x010a
        /*03de*/ 	.byte	0x3f
	.zero		1


	//   ....[50]....
        /*03e0*/ 	.word	0x00007d30
        /*03e4*/ 	.word	0x00000007
        /*03e8*/ 	.word	0x00000000
        /*03ec*/ 	.short	0x010a
        /*03ee*/ 	.byte	0x3f
	.zero		1


	//   ....[51]....
        /*03f0*/ 	.word	0x00007d80
        /*03f4*/ 	.word	0x00000006
        /*03f8*/ 	.word	0x00000000
        /*03fc*/ 	.short	0x010a
        /*03fe*/ 	.byte	0x3f
	.zero		1


	//   ....[52]....
        /*0400*/ 	.word	0x00007dd0
        /*0404*/ 	.word	0x00000007
        /*0408*/ 	.word	0x00000000
        /*040c*/ 	.short	0x010a
        /*040e*/ 	.byte	0x3f
	.zero		1


	//   ....[53]....
        /*0410*/ 	.word	0x00007e20
        /*0414*/ 	.word	0x00000006
        /*0418*/ 	.word	0x00000000
        /*041c*/ 	.short	0x010a
        /*041e*/ 	.byte	0x3f
	.zero		1


	//   ....[54]....
        /*0420*/ 	.word	0x00007e70
        /*0424*/ 	.word	0x00000007
        /*0428*/ 	.word	0x00000000
        /*042c*/ 	.short	0x010a
        /*042e*/ 	.byte	0x3f
	.zero		1


	//   ....[55]....
        /*0430*/ 	.word	0x00007ec0
        /*0434*/ 	.word	0x00000006
        /*0438*/ 	.word	0x00000000
        /*043c*/ 	.short	0x010a
        /*043e*/ 	.byte	0x3f
	.zero		1


	//   ....[56]....
        /*0440*/ 	.word	0x00007f10
        /*0444*/ 	.word	0x00000007
        /*0448*/ 	.word	0x00000000
        /*044c*/ 	.short	0x010a
        /*044e*/ 	.byte	0x3f
	.zero		1


	//   ....[57]....
        /*0450*/ 	.word	0x00007f60
        /*0454*/ 	.word	0x00000006
        /*0458*/ 	.word	0x00000000
        /*045c*/ 	.short	0x010a
        /*045e*/ 	.byte	0x3f
	.zero		1


	//----- nvinfo : EIATTR_NUM_MBARRIERS
	.align		4
.L_37:
        /*0460*/ 	.byte	0x03, 0x38
        /*0462*/ 	.short	0x0018


	//----- nvinfo : EIATTR_EXIT_INSTR_OFFSETS
	.align		4
        /*0464*/ 	.byte	0x04, 0x1c
        /*0466*/ 	.short	(.L_39 - .L_38)


	//   ....[0]....
.L_38:
        /*0468*/ 	.word	0x00001250


	//   ....[1]....
        /*046c*/ 	.word	0x000012b0


	//   ....[2]....
        /*0470*/ 	.word	0x000067f0


	//   ....[3]....
        /*0474*/ 	.word	0x00006820


	//   ....[4]....
        /*0478*/ 	.word	0x00007a60


	//----- nvinfo : EIATTR_MAX_THREADS
	.align		4
.L_39:
        /*047c*/ 	.byte	0x04, 0x05
        /*047e*/ 	.short	(.L_41 - .L_40)
.L_40:
        /*0480*/ 	.word	0x00000180
        /*0484*/ 	.word	0x00000001
        /*0488*/ 	.word	0x00000001


	//----- nvinfo : EIATTR_CRS_STACK_SIZE
	.align		4
.L_41:
        /*048c*/ 	.byte	0x04, 0x1e
        /*048e*/ 	.short	(.L_43 - .L_42)
.L_42:
        /*0490*/ 	.word	0x00000000


	//----- nvinfo : EIATTR_CBANK_PARAM_SIZE
	.align		4
.L_43:
        /*0494*/ 	.byte	0x03, 0x19
        /*0496*/ 	.short	0x0470


	//----- nvinfo : EIATTR_PARAM_CBANK
	.align		4
        /*0498*/ 	.byte	0x04, 0x0a
        /*049a*/ 	.short	(.L_45 - .L_44)
	.align		4
.L_44:
        /*049c*/ 	.word	index@(.nv.constant0._ZN7cutlass13device_kernelINS_4gemm6kernel13GemmUniversalIN4cute5tupleIJiiiiEEENS1_10collective13CollectiveMmaINS1_34MainloopSm90TmaGmmaWarpSpecializedILi9ENS5_IJNS4_1CILi1EEESB_SB_EEENS1_32KernelTmaWarpSpecializedPingpongEEENS5_IJNSA_ILi64EEENSA_ILi128EEESF_EEENS_10bfloat16_tENS5_IJlSB_lEEESI_SJ_NS4_8TiledMMAINS4_8MMA_AtomIJNS4_4SM904GMMA28MMA_64x128x16_F32BF16BF16_SSILNSN_5MajorE0ELSP_0ELNSN_7ScaleInE1ELSQ_1EEEEEENS4_6LayoutISC_NS5_IJNSA_ILi0EEESU_SU_EEEEENS5_IJNS4_10UnderscoreESX_SX_EEEEENS4_13SM90_TMA_LOADENS4_14ComposedLayoutINS4_7SwizzleILi3ELi4ELi3EEENS4_18smem_ptr_flag_bitsILi16EEENST_INS5_IJNSA_ILi8EEESF_EEENS5_IJSF_SB_EEEEEEEvNS4_8identityES10_S1A_vS1B_EENS_8epilogue10collective6detail29Sm90TmaWarpSpecializedAdapterINS1E_15DefaultEpilogueISI_SJ_SJ_NS1D_6thread17LinearCombinationISI_Li1EffLNS1I_9ScaleType4KindE0ELNS_15FloatRoundStyleE2ESI_EENS1_15EpilogueDefaultEEEEEvvEEEEvNT_6ParamsE)
        /*04a0*/ 	.short	0x0210
        /*04a2*/ 	.short	0x0470


	//----- nvinfo : EIATTR_SW_WAR
	.align		4
.L_45:
        /*04a4*/ 	.byte	0x04, 0x36
        /*04a6*/ 	.short	(.L_47 - .L_46)
.L_46:
        /*04a8*/ 	.word	0x00000008
.L_47:


//--------------------- .nv.callgraph             --------------------------
	.section	.nv.callgraph,"",@"SHT_CUDA_CALLGRAPH"
	.align	4
	.sectionentsize	8
	.align		4
        /*0000*/ 	.word	0x00000000
	.align		4
        /*0004*/ 	.word	0xffffffff
	.align		4
        /*0008*/ 	.word	index@(_ZN7cutlass13device_kernelINS_4gemm6kernel13GemmUniversalIN4cute5tupleIJiiiiEEENS1_10collective13CollectiveMmaINS1_34MainloopSm90TmaGmmaWarpSpecializedILi9ENS5_IJNS4_1CILi1EEESB_SB_EEENS1_32KernelTmaWarpSpecializedPingpongEEENS5_IJNSA_ILi64EEENSA_ILi128EEESF_EEENS_10bfloat16_tENS5_IJlSB_lEEESI_SJ_NS4_8TiledMMAINS4_8MMA_AtomIJNS4_4SM904GMMA28MMA_64x128x16_F32BF16BF16_SSILNSN_5MajorE0ELSP_0ELNSN_7ScaleInE1ELSQ_1EEEEEENS4_6LayoutISC_NS5_IJNSA_ILi0EEESU_SU_EEEEENS5_IJNS4_10UnderscoreESX_SX_EEEEENS4_13SM90_TMA_LOADENS4_14ComposedLayoutINS4_7SwizzleILi3ELi4ELi3EEENS4_18smem_ptr_flag_bitsILi16EEENST_INS5_IJNSA_ILi8EEESF_EEENS5_IJSF_SB_EEEEEEEvNS4_8identityES10_S1A_vS1B_EENS_8epilogue10collective6detail29Sm90TmaWarpSpecializedAdapterINS1E_15DefaultEpilogueISI_SJ_SJ_NS1D_6thread17LinearCombinationISI_Li1EffLNS1I_9ScaleType4KindE0ELNS_15FloatRoundStyleE2ESI_EENS1_15EpilogueDefaultEEEEEvvEEEEvNT_6ParamsE)
	.align		4
        /*000c*/ 	.word	index@(__assertfail)
	.align		4
        /*0010*/ 	.word	0x00000000
	.align		4
        /*0014*/ 	.word	0xfffffffe
	.align		4
        /*0018*/ 	.word	0x00000000
	.align		4
        /*001c*/ 	.word	0xfffffffd
	.align		4
        /*0020*/ 	.word	0x00000000
	.align		4
        /*0024*/ 	.word	0xfffffffc


//--------------------- .nv.constant4             --------------------------
	.section	.nv.constant4,"a",@progbits
	.align	8
	.align		8
.nv.constant4:
        /*0000*/ 	.dword	__assertfail
	.align		8
        /*0008*/ 	.dword	__unnamed_1
	.align		8
        /*0010*/ 	.dword	_ZN39_INTERNAL_df43df3f_4_k_cu_ab3db985_27044cuda3std3__45__cpo5beginE
	.align		8
        /*0018*/ 	.dword	_ZN39_INTERNAL_df43df3f_4_k_cu_ab3db985_27044cuda3std3__45__cpo3endE
	.align		8
        /*0020*/ 	.dword	_ZN39_INTERNAL_df43df3f_4_k_cu_ab3db985_27044cuda3std3__45__cpo6cbeginE
	.align		8
        /*0028*/ 	.dword	_ZN39_INTERNAL_df43df3f_4_k_cu_ab3db985_27044cuda3std3__45__cpo4cendE
	.align		8
        /*0030*/ 	.dword	_ZN39_INTERNAL_df43df3f_4_k_cu_ab3db985_27044cuda3std3__441_GLOBAL__N__df43df3f_4_k_cu_ab3db985_27046ignoreE
	.align		8
        /*0038*/ 	.dword	_ZN39_INTERNAL_df43df3f_4_k_cu_ab3db985_27044cuda3std3__419piecewise_constructE
	.align		8
        /*0040*/ 	.dword	_ZN39_INTERNAL_df43df3f_4_k_cu_ab3db985_27044cuda3std3__48in_placeE
	.align		8
        /*0048*/ 	.dword	_ZN39_INTERNAL_df43df3f_4_k_cu_ab3db985_27044cuda3std6ranges3__45__cpo4swapE
	.align		8
        /*0050*/ 	.dword	_ZN39_INTERNAL_df43df3f_4_k_cu_ab3db985_27044cuda3std6ranges3__45__cpo9iter_moveE
	.align		8
        /*0058*/ 	.dword	_ZN39_INTERNAL_df43df3f_4_k_cu_ab3db985_27044cute7productE
	.align		8
        /*0060*/ 	.dword	_ZN39_INTERNAL_df43df3f_4_k_cu_ab3db985_27044cute1_E
	.align		8
        /*0068*/ 	.dword	$str$22
	.align		8
        /*0070*/ 	.dword	$str$23


//--------------------- .text._ZN7cutlass13device_kernelINS_4gemm6kernel13GemmUniversalIN4cute5tupleIJiiiiEEENS1_10collective13CollectiveMmaINS1_34MainloopSm90TmaGmmaWarpSpecializedILi9ENS5_IJNS4_1CILi1EEESB_SB_EEENS1_32KernelTmaWarpSpecializedPingpongEEENS5_IJNSA_ILi64EEENSA_ILi128EEESF_EEENS_10bfloat16_tENS5_IJlSB_lEEESI_SJ_NS4_8TiledMMAINS4_8MMA_AtomIJNS4_4SM904GMMA28MMA_64x128x16_F32BF16BF16_SSILNSN_5MajorE0ELSP_0ELNSN_7ScaleInE1ELSQ_1EEEEEENS4_6LayoutISC_NS5_IJNSA_ILi0EEESU_SU_EEEEENS5_IJNS4_10UnderscoreESX_SX_EEEEENS4_13SM90_TMA_LOADENS4_14ComposedLayoutINS4_7SwizzleILi3ELi4ELi3EEENS4_18smem_ptr_flag_bitsILi16EEENST_INS5_IJNSA_ILi8EEESF_EEENS5_IJSF_SB_EEEEEEEvNS4_8identityES10_S1A_vS1B_EENS_8epilogue10collective6detail29Sm90TmaWarpSpecializedAdapterINS1E_15DefaultEpilogueISI_SJ_SJ_NS1D_6thread17LinearCombinationISI_Li1EffLNS1I_9ScaleType4KindE0ELNS_15FloatRoundStyleE2ESI_EENS1_15EpilogueDefaultEEEEEvvEEEEvNT_6ParamsE --------------------------
	.section	.text._ZN7cutlass13device_kernelINS_4gemm6kernel13GemmUniversalIN4cute5tupleIJiiiiEEENS1_10collective13CollectiveMmaINS1_34MainloopSm90TmaGmmaWarpSpecializedILi9ENS5_IJNS4_1CILi1EEESB_SB_EEENS1_32KernelTmaWarpSpecializedPingpongEEENS5_IJNSA_ILi64EEENSA_ILi128EEESF_EEENS_10bfloat16_tENS5_IJlSB_lEEESI_SJ_NS4_8TiledMMAINS4_8MMA_AtomIJNS4_4SM904GMMA28MMA_64x128x16_F32BF16BF16_SSILNSN_5MajorE0ELSP_0ELNSN_7ScaleInE1ELSQ_1EEEEEENS4_6LayoutISC_NS5_IJNSA_ILi0EEESU_SU_EEEEENS5_IJNS4_10UnderscoreESX_SX_EEEEENS4_13SM90_TMA_LOADENS4_14ComposedLayoutINS4_7SwizzleILi3ELi4ELi3EEENS4_18smem_ptr_flag_bitsILi16EEENST_INS5_IJNSA_ILi8EEESF_EEENS5_IJSF_SB_EEEEEEEvNS4_8identityES10_S1A_vS1B_EENS_8epilogue10collective6detail29Sm90TmaWarpSpecializedAdapterINS1E_15DefaultEpilogueISI_SJ_SJ_NS1D_6thread17LinearCombinationISI_Li1EffLNS1I_9ScaleType4KindE0ELNS_15FloatRoundStyleE2ESI_EENS1_15EpilogueDefaultEEEEEvvEEEEvNT_6ParamsE,"ax",@progbits
	.align	128
.text._ZN7cutlass13device_kernelINS_4gemm6kernel13GemmUniversalIN4cute5tupleIJiiiiEEENS1_10collective13CollectiveMmaINS1_34MainloopSm90TmaGmmaWarpSpecializedILi9ENS5_IJNS4_1CILi1EEESB_SB_EEENS1_32KernelTmaWarpSpecializedPingpongEEENS5_IJNSA_ILi64EEENSA_ILi128EEESF_EEENS_10bfloat16_tENS5_IJlSB_lEEESI_SJ_NS4_8TiledMMAINS4_8MMA_AtomIJNS4_4SM904GMMA28MMA_64x128x16_F32BF16BF16_SSILNSN_5MajorE0ELSP_0ELNSN_7ScaleInE1ELSQ_1EEEEEENS4_6LayoutISC_NS5_IJNSA_ILi0EEESU_SU_EEEEENS5_IJNS4_10UnderscoreESX_SX_EEEEENS4_13SM90_TMA_LOADENS4_14ComposedLayoutINS4_7SwizzleILi3ELi4ELi3EEENS4_18smem_ptr_flag_bitsILi16EEENST_INS5_IJNSA_ILi8EEESF_EEENS5_IJSF_SB_EEEEEEEvNS4_8identityES10_S1A_vS1B_EENS_8epilogue10collective6detail29Sm90TmaWarpSpecializedAdapterINS1E_15DefaultEpilogueISI_SJ_SJ_NS1D_6thread17LinearCombinationISI_Li1EffLNS1I_9ScaleType4KindE0ELNS_15FloatRoundStyleE2ESI_EENS1_15EpilogueDefaultEEEEEvvEEEEvNT_6ParamsE:
        .type           _ZN7cutlass13device_kernelINS_4gemm6kernel13GemmUniversalIN4cute5tupleIJiiiiEEENS1_10collective13CollectiveMmaINS1_34MainloopSm90TmaGmmaWarpSpecializedILi9ENS5_IJNS4_1CILi1EEESB_SB_EEENS1_32KernelTmaWarpSpecializedPingpongEEENS5_IJNSA_ILi64EEENSA_ILi128EEESF_EEENS_10bfloat16_tENS5_IJlSB_lEEESI_SJ_NS4_8TiledMMAINS4_8MMA_AtomIJNS4_4SM904GMMA28MMA_64x128x16_F32BF16BF16_SSILNSN_5MajorE0ELSP_0ELNSN_7ScaleInE1ELSQ_1EEEEEENS4_6LayoutISC_NS5_IJNSA_ILi0EEESU_SU_EEEEENS5_IJNS4_10UnderscoreESX_SX_EEEEENS4_13SM90_TMA_LOADENS4_14ComposedLayoutINS4_7SwizzleILi3ELi4ELi3EEENS4_18smem_ptr_flag_bitsILi16EEENST_INS5_IJNSA_ILi8EEESF_EEENS5_IJSF_SB_EEEEEEEvNS4_8identityES10_S1A_vS1B_EENS_8epilogue10collective6detail29Sm90TmaWarpSpecializedAdapterINS1E_15DefaultEpilogueISI_SJ_SJ_NS1D_6thread17LinearCombinationISI_Li1EffLNS1I_9ScaleType4KindE0ELNS_15FloatRoundStyleE2ESI_EENS1_15EpilogueDefaultEEEEEvvEEEEvNT_6ParamsE,@function
        .size           _ZN7cutlass13device_kernelINS_4gemm6kernel13GemmUniversalIN4cute5tupleIJiiiiEEENS1_10collective13CollectiveMmaINS1_34MainloopSm90TmaGmmaWarpSpecializedILi9ENS5_IJNS4_1CILi1EEESB_SB_EEENS1_32KernelTmaWarpSpecializedPingpongEEENS5_IJNSA_ILi64EEENSA_ILi128EEESF_EEENS_10bfloat16_tENS5_IJlSB_lEEESI_SJ_NS4_8TiledMMAINS4_8MMA_AtomIJNS4_4SM904GMMA28MMA_64x128x16_F32BF16BF16_SSILNSN_5MajorE0ELSP_0ELNSN_7ScaleInE1ELSQ_1EEEEEENS4_6LayoutISC_NS5_IJNSA_ILi0EEESU_SU_EEEEENS5_IJNS4_10UnderscoreESX_SX_EEEEENS4_13SM90_TMA_LOADENS4_14ComposedLayoutINS4_7SwizzleILi3ELi4ELi3EEENS4_18smem_ptr_flag_bitsILi16EEENST_INS5_IJNSA_ILi8EEESF_EEENS5_IJSF_SB_EEEEEEEvNS4_8identityES10_S1A_vS1B_EENS_8epilogue10collective6detail29Sm90TmaWarpSpecializedAdapterINS1E_15DefaultEpilogueISI_SJ_SJ_NS1D_6thread17LinearCombinationISI_Li1EffLNS1I_9ScaleType4KindE0ELNS_15FloatRoundStyleE2ESI_EENS1_15EpilogueDefaultEEEEEvvEEEEvNT_6ParamsE,(.L_x_208 - _ZN7cutlass13device_kernelINS_4gemm6kernel13GemmUniversalIN4cute5tupleIJiiiiEEENS1_10collective13CollectiveMmaINS1_34MainloopSm90TmaGmmaWarpSpecializedILi9ENS5_IJNS4_1CILi1EEESB_SB_EEENS1_32KernelTmaWarpSpecializedPingpongEEENS5_IJNSA_ILi64EEENSA_ILi128EEESF_EEENS_10bfloat16_tENS5_IJlSB_lEEESI_SJ_NS4_8TiledMMAINS4_8MMA_AtomIJNS4_4SM904GMMA28MMA_64x128x16_F32BF16BF16_SSILNSN_5MajorE0ELSP_0ELNSN_7ScaleInE1ELSQ_1EEEEEENS4_6LayoutISC_NS5_IJNSA_ILi0EEESU_SU_EEEEENS5_IJNS4_10UnderscoreESX_SX_EEEEENS4_13SM90_TMA_LOADENS4_14ComposedLayoutINS4_7SwizzleILi3ELi4ELi3EEENS4_18smem_ptr_flag_bitsILi16EEENST_INS5_IJNSA_ILi8EEESF_EEENS5_IJSF_SB_EEEEEEEvNS4_8identityES10_S1A_vS1B_EENS_8epilogue10collective6detail29Sm90TmaWarpSpecializedAdapterINS1E_15DefaultEpilogueISI_SJ_SJ_NS1D_6thread17LinearCombinationISI_Li1EffLNS1I_9ScaleType4KindE0ELNS_15FloatRoundStyleE2ESI_EENS1_15EpilogueDefaultEEEEEvvEEEEvNT_6ParamsE)
        .other          _ZN7cutlass13device_kernelINS_4gemm6kernel13GemmUniversalIN4cute5tupleIJiiiiEEENS1_10collective13CollectiveMmaINS1_34MainloopSm90TmaGmmaWarpSpecializedILi9ENS5_IJNS4_1CILi1EEESB_SB_EEENS1_32KernelTmaWarpSpecializedPingpongEEENS5_IJNSA_ILi64EEENSA_ILi128EEESF_EEENS_10bfloat16_tENS5_IJlSB_lEEESI_SJ_NS4_8TiledMMAINS4_8MMA_AtomIJNS4_4SM904GMMA28MMA_64x128x16_F32BF16BF16_SSILNSN_5MajorE0ELSP_0ELNSN_7ScaleInE1ELSQ_1EEEEEENS4_6LayoutISC_NS5_IJNSA_ILi0EEESU_SU_EEEEENS5_IJNS4_10UnderscoreESX_SX_EEEEENS4_13SM90_TMA_LOADENS4_14ComposedLayoutINS4_7SwizzleILi3ELi4ELi3EEENS4_18smem_ptr_flag_bitsILi16EEENST_INS5_IJNSA_ILi8EEESF_EEENS5_IJSF_SB_EEEEEEEvNS4_8identityES10_S1A_vS1B_EENS_8epilogue10collective6detail29Sm90TmaWarpSpecializedAdapterINS1E_15DefaultEpilogueISI_SJ_SJ_NS1D_6thread17LinearCombinationISI_Li1EffLNS1I_9ScaleType4KindE0ELNS_15FloatRoundStyleE2ESI_EENS1_15EpilogueDefaultEEEEEvvEEEEvNT_6ParamsE,@"STO_CUDA_ENTRY STV_DEFAULT"
_ZN7cutlass13device_kernelINS_4gemm6kernel13GemmUniversalIN4cute5tupleIJiiiiEEENS1_10collective13CollectiveMmaINS1_34MainloopSm90TmaGmmaWarpSpecializedILi9ENS5_IJNS4_1CILi1EEESB_SB_EEENS1_32KernelTmaWarpSpecializedPingpongEEENS5_IJNSA_ILi64EEENSA_ILi128EEESF_EEENS_10bfloat16_tENS5_IJlSB_lEEESI_SJ_NS4_8TiledMMAINS4_8MMA_AtomIJNS4_4SM904GMMA28MMA_64x128x16_F32BF16BF16_SSILNSN_5MajorE0ELSP_0ELNSN_7ScaleInE1ELSQ_1EEEEEENS4_6LayoutISC_NS5_IJNSA_ILi0EEESU_SU_EEEEENS5_IJNS4_10UnderscoreESX_SX_EEEEENS4_13SM90_TMA_LOADENS4_14ComposedLayoutINS4_7SwizzleILi3ELi4ELi3EEENS4_18smem_ptr_flag_bitsILi16EEENST_INS5_IJNSA_ILi8EEESF_EEENS5_IJSF_SB_EEEEEEEvNS4_8identityES10_S1A_vS1B_EENS_8epilogue10collective6detail29Sm90TmaWarpSpecializedAdapterINS1E_15DefaultEpilogueISI_SJ_SJ_NS1D_6thread17LinearCombinationISI_Li1EffLNS1I_9ScaleType4KindE0ELNS_15FloatRoundStyleE2ESI_EENS1_15EpilogueDefaultEEEEEvvEEEEvNT_6ParamsE:
[----:B------:R-:W0:Y:S02]  /*0000*/  LDC R1, c[0x0][0x28] ;  /* 0x00000a00ff017b82 */ /* 0x000e240000000800 */
[----:B0-----:R-:W-:Y:S01]  /*0010*/  VIADD R1, R1, 0xfffffff8 ;  /* 0xfffffff801017836 */ /* 0x001fe20000000000 */
[----:B------:R-:W0:Y:S01]  /*0020*/  S2R R4, SR_TID.X ;  /* 0x0000000000047919 */ /* 0x000e220000002100 */
[----:B------:R-:W-:Y:S01]  /*0030*/  ELECT P0, URZ, PT ;  /* 0x00000000003f782f */ /* 0x000fe20003800000 */
[----:B------:R-:W-:Y:S01]  /*0040*/  BSSY B0, `(.L_x_0) ;  /* 0x000000f000007945 */ /* 0x000fe20003800000 */
[--C-:B0-----:R-:W-:Y:S02]  /*0050*/  SHF.R.U32.HI R0, RZ, 0x5, R4.reuse ;  /* 0x00000005ff007819 */ /* 0x101fe40000011604 */
[----:B------:R-:W-:-:S03]  /*0060*/  SHF.R.U32.HI R5, RZ, 0x7, R4 ;  /* 0x00000007ff057819 */ /* 0x000fc60000011604 */
[----:B------:R-:W0:Y:S04]  /*0070*/  SHFL.IDX PT, R2, R0, RZ, 0x1f ;  /* 0x00001fff00027589 */ /* 0x000e2800000e0000 */
[----:B------:R1:W2:Y:S01]  /*0080*/  SHFL.IDX PT, R7, R5, RZ, 0x1f ;  /* 0x00001fff05077589 */ /* 0x0002a200000e0000 */
[----:B0-----:R-:W-:-:S13]  /*0090*/  ISETP.NE.OR P0, PT, R2, RZ, !P0 ;  /* 0x000000ff0200720c */ /* 0x001fda0004705670 */
[----:B-12---:R-:W-:Y:S05]  /*00a0*/  @P0 BRA `(.L_x_1) ;  /* 0x0000000000200947 */ /* 0x006fea0003800000 */
[----:B------:R-:W-:Y:S02]  /*00b0*/  ULDC.64 UR4, c[0x0][0x198] ;  /* 0x0000660000047ab9 */ /* 0x000fe40000000a00 */
[----:B------:R-:W-:Y:S02]  /*00c0*/  UIADD3 UR6, UP0, UR4, 0xf0, URZ ;  /* 0x000000f004067890 */ /* 0x000fe4000ff1e03f */
[----:B------:R-:W-:Y:S02]  /*00d0*/  UIADD3 UR4, UP1, UR4, 0x1f0, URZ ;  /* 0x000001f004047890 */ /* 0x000fe4000ff3e03f */
[----:B------:R-:W-:Y:S02]  /*00e0*/  UIADD3.X UR7, URZ, UR5, URZ, UP0, !UPT ;  /* 0x000000053f077290 */ /* 0x000fe400087fe43f */
[----:B------:R-:W-:-:S07]  /*00f0*/  UIADD3.X UR5, URZ, UR5, URZ, UP1, !UPT ;  /* 0x000000053f057290 */ /* 0x000fce0008ffe43f */
[----:B------:R0:W-:Y:S02]  /*0100*/  UTMACCTL.PF [UR6] ;  /* 0x00000000060079b9 */ /* 0x0001e40008040000 */
[----:B------:R0:W-:Y:S02]  /*0110*/  UTMACCTL.PF [UR4] ;  /* 0x00000000040079b9 */ /* 0x0001e40008040000 */
[----:B0-----:R-:W-:Y:S01]  /*0120*/  NOP ;  /* 0x0000000000007918 */ /* 0x001fe20000000000 */
.L_x_1:
[----:B------:R-:W-:Y:S05]  /*0130*/  BSYNC B0 ;  /* 0x0000000000007941 */ /* 0x000fea0003800000 */
.L_x_0:
[----:B------:R-:W0:Y:S02]  /*0140*/  SHFL.IDX PT, R3, R0, RZ, 0x1f ;  /* 0x00001fff00037589 */ /* 0x000e2400000e0000 */
[----:B0-----:R-:W-:-:S13]  /*0150*/  ISETP.NE.AND P0, PT, R3, RZ, PT ;  /* 0x000000ff0300720c */ /* 0x001fda0003f05270 */
[----:B------:R-:W-:Y:S05]  /*0160*/  @P0 BRA `(.L_x_2) ;  /* 0x00000000008c0947 */ /* 0x000fea0003800000 */
[----:B------:R-:W-:Y:S01]  /*0170*/  ELECT P0, URZ, PT ;  /* 0x00000000003f782f */ /* 0x000fe20003800000 */
[----:B------:R-:W-:-:S12]  /*0180*/  BSSY B0, `(.L_x_2) ;  /* 0x0000021000007945 */ /* 0x000fd80003800000 */
[----:B------:R-:W-:Y:S05]  /*0190*/  @!P0 BRA `(.L_x_3) ;  /* 0x00000000007c8947 */ /* 0x000fea0003800000 */
[----:B------:R-:W0:Y:S01]  /*01a0*/  S2UR UR8, SR_CgaCtaId ;  /* 0x00000000000879c3 */ /* 0x000e220000008800 */
[----:B------:R-:W-:Y:S01]  /*01b0*/  UMOV UR4, 0x400 ;  /* 0x0000040000047882 */ /* 0x000fe20000000000 */
[----:B------:R-:W-:Y:S01]  /*01c0*/  UMOV UR5, 0x1 ;  /* 0x0000000100057882 */ /* 0x000fe20000000000 */
[----:B------:R-:W-:Y:S02]  /*01d0*/  UMOV UR6, 0x80 ;  /* 0x0000008000067882 */ /* 0x000fe40000000000 */
[----:B------:R-:W-:-:S04]  /*01e0*/  UIADD3 UR6, -UR6, 0x100000, URZ ;  /* 0x0010000006067890 */ /* 0x000fc8000fffe13f */
[----:B------:R-:W-:Y:S02]  /*01f0*/  USHF.L.U32 UR7, UR6, 0xb, URZ ;  /* 0x0000000b06077899 */ /* 0x000fe4000800063f */
[----:B------:R-:W-:Y:S02]  /*0200*/  USHF.L.U32 UR6, UR6, 0x1, URZ ;  /* 0x0000000106067899 */ /* 0x000fe4000800063f */
[----:B0-----:R-:W-:Y:S02]  /*0210*/  ULEA UR8, UR8, UR4, 0x18 ;  /* 0x0000000408087291 */ /* 0x001fe4000f8ec03f */
[----:B------:R-:W-:-:S04]  /*0220*/  UIADD3 UR4, -UR5, 0x100000, URZ ;  /* 0x0010000005047890 */ /* 0x000fc8000fffe13f */
[----:B------:R-:W-:Y:S02]  /*0230*/  USHF.L.U32 UR5, UR4, 0xb, URZ ;  /* 0x0000000b04057899 */ /* 0x000fe4000800063f */
[----:B------:R-:W-:Y:S01]  /*0240*/  USHF.L.U32 UR4, UR4, 0x1, URZ ;  /* 0x0000000104047899 */ /* 0x000fe2000800063f */
[----:B------:R-:W0:Y:S11]  /*0250*/  FENCE.VIEW.ASYNC.S ;  /* 0x00000000000073c6 */ /* 0x000e360000000000 */
[----:B0-----:R0:W1:Y:S01]  /*0260*/  SYNCS.EXCH.64 URZ, [UR8], UR4 ;  /* 0x00000004083f75b2 */ /* 0x0010620008000100 */
[----:B------:R0:W2:Y:S01]  /*0270*/  SYNCS.EXCH.64 URZ, [UR8+0x48], UR6 ;  /* 0x00004806083f75b2 */ /* 0x0000a20008000100 */
[----:B------:R0:W3:Y:S01]  /*0280*/  SYNCS.EXCH.64 URZ, [UR8+0x8], UR4 ;  /* 0x00000804083f75b2 */ /* 0x0000e20008000100 */
[----:B------:R0:W4:Y:S01]  /*0290*/  SYNCS.EXCH.64 URZ, [UR8+0x50], UR6 ;  /* 0x00005006083f75b2 */ /* 0x0001220008000100 */
[----:B------:R0:W0:Y:S01]  /*02a0*/  SYNCS.EXCH.64 URZ, [UR8+0x10], UR4 ;  /* 0x00001004083f75b2 */ /* 0x0000220008000100 */
        /* <DEDUP_REMOVED lines=13> */
[----:B------:R-:W-:Y:S01]  /*0380*/  NOP ;  /* 0x0000000000007918 */ /* 0x000fe20000000000 */
.L_x_3:
[----:B0-----:R-:W-:Y:S05]  /*0390*/  BSYNC B0 ;  /* 0x0000000000007941 */ /* 0x001fea0003800000 */
.L_x_2:
[----:B------:R-:W0:Y:S01]  /*03a0*/  SHFL.IDX PT, R6, R0, RZ, 0x1f ;  /* 0x00001fff00067589 */ /* 0x000e2200000e0000 */
[----:B------:R-:W-:Y:S01]  /*03b0*/  ELECT P0, URZ, PT ;  /* 0x00000000003f782f */ /* 0x000fe20003800000 */
[----:B------:R-:W-:Y:S01]  /*03c0*/  NOP ;  /* 0x0000000000007918 */ /* 0x000fe20000000000 */
[----:B------:R-:W-:Y:S01]  /*03d0*/  ELECT P1, URZ, PT ;  /* 0x00000000003f782f */ /* 0x000fe20003820000 */
[----:B------:R-:W5:Y:S01]  /*03e0*/  SHFL.IDX PT, R3, R0, RZ, 0x1f ;  /* 0x00001fff00037589 */ /* 0x000f6200000e0000 */
[----:B------:R-:W-:Y:S01]  /*03f0*/  UMOV UR4, 0x20 ;  /* 0x0000002000047882 */ /* 0x000fe20000000000 */
[----:B------:R-:W-:Y:S01]  /*0400*/  UMOV UR11, 0x80 ;  /* 0x00000080000b7882 */ /* 0x000fe20000000000 */
[----:B------:R-:W-:Y:S01]  /*0410*/  NOP ;  /* 0x0000000000007918 */ /* 0x000fe20000000000 */
[----:B------:R-:W1:Y:S01]  /*0420*/  SHFL.IDX PT, R5, R5, RZ, 0x1f ;  /* 0x00001fff05057589 */ /* 0x000e6200000e0000 */
[C---:B------:R-:W-:Y:S01]  /*0430*/  VIADD R31, R7.reuse, 0xffffffff ;  /* 0xffffffff071f7836 */ /* 0x040fe20000000000 */
[----:B------:R-:W-:Y:S01]  /*0440*/  ULDC.64 UR36, c[0x0][0x208] ;  /* 0x0000820000247ab9 */ /* 0x000fe20000000a00 */
[----:B------:R-:W-:-:S03]  /*0450*/  ISETP.NE.AND P2, PT, R7, RZ, PT ;  /* 0x000000ff0700720c */ /* 0x000fc60003f45270 */
[----:B------:R-:W-:Y:S02]  /*0460*/  ISETP.GE.U32.AND P3, PT, R31, 0x2, PT ;  /* 0x000000021f00780c */ /* 0x000fe40003f66070 */
[----:B0-----:R-:W-:Y:S02]  /*0470*/  ISETP.NE.OR P0, PT, R6, RZ, !P0 ;  /* 0x000000ff0600720c */ /* 0x001fe40004705670 */
[----:B-----5:R-:W-:Y:S02]  /*0480*/  ISETP.NE.OR P1, PT, R3, RZ, !P1 ;  /* 0x000000ff0300720c */ /* 0x020fe40004f25670 */
[----:B------:R-:W-:Y:S02]  /*0490*/  SHF.R.S32.HI R3, RZ, 0x1f, R2 ;  /* 0x0000001fff037819 */ /* 0x000fe40000011402 */
[----:B-1----:R-:W-:Y:S02]  /*04a0*/  R2UR UR43, R5 ;  /* 0x00000000052b72ca */ /* 0x002fe400000e0000 */
[----:B------:R-:W-:-:S05]  /*04b0*/  LEA.HI R3, R3, R2, RZ, 0x2 ;  /* 0x0000000203037211 */ /* 0x000fca00078f10ff */
[----:B------:R-:W-:Y:S01]  /*04c0*/  VOTEU.ALL UP0, P0 ;  /* 0x00000000003f7886 */ /* 0x000fe20000000000 */
[----:B------:R-:W-:Y:S01]  /*04d0*/  LOP3.LUT R3, R3, 0xfffffffc, RZ, 0xc0, !PT ;  /* 0xfffffffc03037812 */ /* 0x000fe200078ec0ff */
[----:B------:R-:W-:-:S03]  /*04e0*/  VOTEU.ALL UP1, P1 ;  /* 0x00000000003f7886 */ /* 0x000fc60000820000 */
[----:B------:R-:W0:Y:S01]  /*04f0*/  @!UP0 S2UR UR7, SR_CgaCtaId ;  /* 0x00000000000789c3 */ /* 0x000e220000008800 */
[----:B------:R-:W-:Y:S01]  /*0500*/  @!UP0 UMOV UR6, 0x400 ;  /* 0x0000040000068882 */ /* 0x000fe20000000000 */
[----:B------:R-:W-:-:S04]  /*0510*/  @!UP0 UIADD3 UR4, -UR4, 0x100000, URZ ;  /* 0x0010000004048890 */ /* 0x000fc8000fffe13f */
[----:B------:R-:W-:Y:S02]  /*0520*/  @!UP0 USHF.L.U32 UR5, UR4, 0xb, URZ ;  /* 0x0000000b04058899 */ /* 0x000fe4000800063f */
[----:B------:R-:W-:Y:S01]  /*0530*/  @!UP0 USHF.L.U32 UR4, UR4, 0x1, URZ ;  /* 0x0000000104048899 */ /* 0x000fe2000800063f */
[----:B------:R-:W-:Y:S01]  /*0540*/  IMAD.IADD R14, R2, 0x1, -R3 ;  /* 0x00000001020e7824 */ /* 0x000fe200078e0a03 */
[----:B------:R-:W-:Y:S01]  /*0550*/  @!UP1 UMOV UR9, 0x400 ;  /* 0x0000040000099882 */ /* 0x000fe20000000000 */
[----:B------:R-:W-:Y:S01]  /*0560*/  VOTEU.ALL UP2, P1 ;  /* 0x00000000003f7886 */ /* 0x000fe20000840000 */
[----:B------:R-:W-:Y:S01]  /*0570*/  VOTEU.ALL UP3, P1 ;  /* 0x00000000003f7886 */ /* 0x000fe20000860000 */
[----:B------:R-:W-:Y:S01]  /*0580*/  VOTEU.ALL UP4, P1 ;  /* 0x00000000003f7886 */ /* 0x000fe20000880000 */
[----:B------:R-:W1:Y:S01]  /*0590*/  @!UP1 S2UR UR10, SR_CgaCtaId ;  /* 0x00000000000a99c3 */ /* 0x000e620000008800 */
[----:B------:R-:W-:Y:S01]  /*05a0*/  VOTEU.ALL UP5, P1 ;  /* 0x00000000003f7886 */ /* 0x000fe200008a0000 */
[----:B------:R-:W-:-:S04]  /*05b0*/  SHF.R.S32.HI R3, RZ, 0x1f, R4 ;  /* 0x0000001fff037819 */ /* 0x000fc80000011404 */
[----:B------:R-:W-:-:S04]  /*05c0*/  LEA.HI R3, R3, R4, RZ, 0x7 ;  /* 0x0000000403037211 */ /* 0x000fc800078f38ff */
[----:B------:R-:W-:-:S05]  /*05d0*/  LOP3.LUT R3, R3, 0xffffff80, RZ, 0xc0, !PT ;  /* 0xffffff8003037812 */ /* 0x000fca00078ec0ff */
[----:B------:R-:W-:Y:S01]  /*05e0*/  IMAD.IADD R5, R4, 0x1, -R3 ;  /* 0x0000000104057824 */ /* 0x000fe200078e0a03 */
[----:B0-----:R-:W-:Y:S02]  /*05f0*/  @!UP0 ULEA UR8, UR7, UR6, 0x18 ;  /* 0x0000000607088291 */ /* 0x001fe4000f8ec03f */
[----:B------:R-:W-:-:S04]  /*0600*/  @!UP1 UIADD3 UR6, -UR11, 0x100000, URZ ;  /* 0x001000000b069890 */ /* 0x000fc8000fffe13f */
[----:B------:R-:W-:Y:S02]  /*0610*/  @!UP1 USHF.L.U32 UR7, UR6, 0xb, URZ ;  /* 0x0000000b06079899 */ /* 0x000fe4000800063f */
[----:B------:R-:W-:Y:S01]  /*0620*/  @!UP1 USHF.L.U32 UR6, UR6, 0x1, URZ ;  /* 0x0000000106069899 */ /* 0x000fe2000800063f */
[----:B------:R-:W-:Y:S01]  /*0630*/  VOTEU.ALL UP0, P0 ;  /* 0x00000000003f7886 */ /* 0x000fe20000000000 */
[----:B-1----:R-:W-:Y:S01]  /*0640*/  @!UP1 ULEA UR9, UR10, UR9, 0x18 ;  /* 0x000000090a099291 */ /* 0x002fe2000f8ec03f */
[----:B------:R-:W-:Y:S02]  /*0650*/  VOTEU.ALL UP1, P0 ;  /* 0x00000000003f7886 */ /* 0x000fe40000020000 */
[----:B------:R-:W-:Y:S01]  /*0660*/  ULDC.64 UR10, c[0x0][0x598] ;  /* 0x00016600000a7ab9 */ /* 0x000fe20000000a00 */
[----:B------:R-:W-:Y:S01]  /*0670*/  ISETP.NE.AND P0, PT, R14, 0x3, PT ;  /* 0x000000030e00780c */ /* 0x000fe20003f05270 */
[----:B------:R-:W0:Y:S02]  /*0680*/  FENCE.VIEW.ASYNC.S ;  /* 0x00000000000073c6 */ /* 0x000e240000000000 */
[----:B0-----:R0:W2:Y:S01]  /*0690*/  @!UP0 SYNCS.EXCH.64 URZ, [UR8+0xc0], UR4 ;  /* 0x0000c004083f85b2 */ /* 0x0010a20008000100 */
[----:B------:R-:W-:-:S02]  /*06a0*/  ISETP.NE.U32.AND P1, PT, RZ, UR10, PT ;  /* 0x0000000aff007c0c */ /* 0x000fc4000bf25070 */
[----:B------:R-:W-:Y:S02]  /*06b0*/  ISETP.EQ.OR P0, PT, R14, RZ, !P0 ;  /* 0x000000ff0e00720c */ /* 0x000fe40004702670 */
[----:B------:R-:W-:Y:S02]  /*06c0*/  ISETP.NE.AND.EX P1, PT, RZ, UR11, PT, P1 ;  /* 0x0000000bff007c0c */ /* 0x000fe4000bf25310 */
[----:B------:R-:W-:-:S04]  /*06d0*/  ISETP.EQ.AND P0, PT, R7, RZ, P0 ;  /* 0x000000ff0700720c */ /* 0x000fc80000702270 */
[----:B------:R-:W-:-:S04]  /*06e0*/  SEL R23, RZ, 0x1, !P0 ;  /* 0x00000001ff177807 */ /* 0x000fc80004000000 */
[----:B------:R-:W-:Y:S01]  /*06f0*/  SEL R23, R23, 0x2, P3 ;  /* 0x0000000217177807 */ /* 0x000fe20001800000 */
[----:B------:R0:W2:Y:S01]  /*0700*/  @!UP1 SYNCS.EXCH.64 URZ, [UR8+0xc8], UR4 ;  /* 0x0000c804083f95b2 */ /* 0x0000a20008000100 */
[----:B------:R-:W-:Y:S01]  /*0710*/  NOP ;  /* 0x0000000000007918 */ /* 0x000fe20000000000 */
[----:B------:R0:W2:Y:S01]  /*0720*/  @!UP2 SYNCS.EXCH.64 URZ, [UR9+0xa0], UR6 ;  /* 0x0000a006093fa5b2 */ /* 0x0000a20008000100 */
[----:B------:R0:W2:Y:S01]  /*0730*/  @!UP3 SYNCS.EXCH.64 URZ, [UR9+0xa8], UR6 ;  /* 0x0000a806093fb5b2 */ /* 0x0000a20008000100 */
[----:B------:R0:W2:Y:S01]  /*0740*/  @!UP4 SYNCS.EXCH.64 URZ, [UR9+0xb0], UR6 ;  /* 0x0000b006093fc5b2 */ /* 0x0000a20008000100 */
[----:B------:R0:W2:Y:S01]  /*0750*/  @!UP5 SYNCS.EXCH.64 URZ, [UR9+0xb8], UR6 ;  /* 0x0000b806093fd5b2 */ /* 0x0000a20008000100 */
[----:B------:R-:W-:Y:S01]  /*0760*/  NOP ;  /* 0x0000000000007918 */ /* 0x000fe20000000000 */
[----:B--234-:R-:W-:Y:S06]  /*0770*/  BAR.SYNC.DEFER_BLOCKING 0x0 ;  /* 0x0000000000007b1d */ /* 0x01cfec0000010000 */
[----:B0-----:R-:W-:Y:S05]  /*0780*/  @!P1 BRA `(.L_x_4) ;  /* 0x00000000001c9947 */ /* 0x001fea0003800000 */
[----:B------:R-:W0:Y:S02]  /*0790*/  LDC.64 R2, c[0x0][0x598] ;  /* 0x00016600ff027b82 */ /* 0x000e240000000a00 */
[----:B0-----:R-:W2:Y:S02]  /*07a0*/  LDG.E.64 R2, desc[UR36][R2.64] ;  /* 0x0000002402027981 */ /* 0x001ea4000c1e1b00 */
[----:B--2---:R-:W-:-:S04]  /*07b0*/  ISETP.NE.U32.AND P0, PT, R2, RZ, PT ;  /* 0x000000ff0200720c */ /* 0x004fc80003f05070 */
[----:B------:R-:W-:-:S13]  /*07c0*/  ISETP.NE.AND.EX P0, PT, R3, RZ, PT, P0 ;  /* 0x000000ff0300720c */ /* 0x000fda0003f05300 */
[----:B------:R-:W-:Y:S05]  /*07d0*/  @!P0 BRA `(.L_x_4) ;  /* 0x0000000000088947 */ /* 0x000fea0003800000 */
[----:B------:R1:W5:Y:S01]  /*07e0*/  LD.E R88, desc[UR36][R2.64] ;  /* 0x0000002402587980 */ /* 0x000362000c101900 */
[----:B------:R-:W-:Y:S05]  /*07f0*/  BRA `(.L_x_5) ;  /* 0x0000000000247947 */ /* 0x000fea0003800000 */
.L_x_4:
[----:B------:R-:W-:Y:S02]  /*0800*/  ULDC.64 UR4, c[0x0][0x588] ;  /* 0x0001620000047ab9 */ /* 0x000fe40000000a00 */
[----:B------:R-:W-:-:S04]  /*0810*/  ISETP.NE.U32.AND P0, PT, RZ, UR4, PT ;  /* 0x00000004ff007c0c */ /* 0x000fc8000bf05070 */
[----:B------:R-:W-:-:S13]  /*0820*/  ISETP.NE.AND.EX P0, PT, RZ, UR5, PT, P0 ;  /* 0x00000005ff007c0c */ /* 0x000fda000bf05300 */
[----:B------:R-:W-:Y:S05]  /*0830*/  @!P0 BRA `(.L_x_6) ;  /* 0x00000000000c8947 */ /* 0x000fea0003800000 */
[----:B------:R-:W0:Y:S02]  /*0840*/  LDC.64 R88, c[0x0][0x588] ;  /* 0x00016200ff587b82 */ /* 0x000e240000000a00 */
[----:B0-----:R0:W5:Y:S01]  /*0850*/  LDG.E R88, desc[UR36][R88.64] ;  /* 0x0000002458587981 */ /* 0x001162000c1e1900 */
[----:B------:R-:W-:Y:S05]  /*0860*/  BRA `(.L_x_5) ;  /* 0x0000000000087947 */ /* 0x000fea0003800000 */
.L_x_6:
[----:B------:R-:W-:Y:S02]  /*0870*/  ULDC UR4, c[0x0][0x580] ;  /* 0x0001600000047ab9 */ /* 0x000fe40000000800 */
[----:B------:R-:W-:-:S07]  /*0880*/  IMAD.U32 R88, RZ, RZ, UR4 ;  /* 0x00000004ff587e24 */ /* 0x000fce000f8e00ff */
.L_x_5:
[----:B------:R-:W-:Y:S02]  /*0890*/  ULDC.64 UR4, c[0x0][0x5a0] ;  /* 0x0001680000047ab9 */ /* 0x000fe40000000a00 */
[----:B------:R-:W-:-:S04]  /*08a0*/  ISETP.NE.U32.AND P0, PT, RZ, UR4, PT ;  /* 0x00000004ff007c0c */ /* 0x000fc8000bf05070 */
[----:B------:R-:W-:-:S13]  /*08b0*/  ISETP.NE.AND.EX P0, PT, RZ, UR5, PT, P0 ;  /* 0x00000005ff007c0c */ /* 0x000fda000bf05300 */
[----:B------:R-:W-:Y:S05]  /*08c0*/  @!P0 BRA `(.L_x_7) ;  /* 0x00000000001c8947 */ /* 0x000fea0003800000 */
[----:B-1----:R-:W1:Y:S02]  /*08d0*/  LDC.64 R2, c[0x0][0x5a0] ;  /* 0x00016800ff027b82 */ /* 0x002e640000000a00 */
[----:B-1----:R-:W2:Y:S02]  /*08e0*/  LDG.E.64 R2, desc[UR36][R2.64] ;  /* 0x0000002402027981 */ /* 0x002ea4000c1e1b00 */
[----:B--2---:R-:W-:-:S04]  /*08f0*/  ISETP.NE.U32.AND P0, PT, R2, RZ, PT ;  /* 0x000000ff0200720c */ /* 0x004fc80003f05070 */
[----:B------:R-:W-:-:S13]  /*0900*/  ISETP.NE.AND.EX P0, PT, R3, RZ, PT, P0 ;  /* 0x000000ff0300720c */ /* 0x000fda0003f05300 */
[----:B------:R-:W-:Y:S05]  /*0910*/  @!P0 BRA `(.L_x_7) ;  /* 0x0000000000088947 */ /* 0x000fea0003800000 */
[----:B0-----:R2:W5:Y:S01]  /*0920*/  LD.E R89, desc[UR36][R2.64] ;  /* 0x0000002402597980 */ /* 0x001562000c101900 */
[----:B------:R-:W-:Y:S05]  /*0930*/  BRA `(.L_x_8) ;  /* 0x0000000000247947 */ /* 0x000fea0003800000 */
.L_x_7:
[----:B------:R-:W-:Y:S02]  /*0940*/  ULDC.64 UR4, c[0x0][0x590] ;  /* 0x0001640000047ab9 */ /* 0x000fe40000000a00 */
[----:B------:R-:W-:-:S04]  /*0950*/  ISETP.NE.U32.AND P0, PT, RZ, UR4, PT ;  /* 0x00000004ff007c0c */ /* 0x000fc8000bf05070 */
[----:B------:R-:W-:-:S13]  /*0960*/  ISETP.NE.AND.EX P0, PT, RZ, UR5, PT, P0 ;  /* 0x00000005ff007c0c */ /* 0x000fda000bf05300 */
[----:B------:R-:W-:Y:S05]  /*0970*/  @!P0 BRA `(.L_x_9) ;  /* 0x00000000000c8947 */ /* 0x000fea0003800000 */
[----:B-1----:R-:W0:Y:S02]  /*0980*/  LDC.64 R2, c[0x0][0x590] ;  /* 0x00016400ff027b82 */ /* 0x002e240000000a00 */
[----:B0-----:R0:W5:Y:S01]  /*0990*/  LDG.E R89, desc[UR36][R2.64] ;  /* 0x0000002402597981 */ /* 0x001162000c1e1900 */
[----:B------:R-:W-:Y:S05]  /*09a0*/  BRA `(.L_x_8) ;  /* 0x0000000000087947 */ /* 0x000fea0003800000 */
.L_x_9:
[----:B------:R-:W-:Y:S02]  /*09b0*/  ULDC UR4, c[0x0][0x584] ;  /* 0x0001610000047ab9 */ /* 0x000fe40000000800 */
[----:B0-----:R-:W-:-:S07]  /*09c0*/  IMAD.U32 R89, RZ, RZ, UR4 ;  /* 0x00000004ff597e24 */ /* 0x001fce000f8e00ff */
.L_x_8:
[----:B012---:R-:W0:Y:S01]  /*09d0*/  LDC R2, c[0x0][0x65c] ;  /* 0x00019700ff027b82 */ /* 0x007e220000000800 */
[----:B------:R-:W1:Y:S01]  /*09e0*/  S2R R15, SR_CTAID.Y ;  /* 0x00000000000f7919 */ /* 0x000e620000002600 */
[----:B------:R-:W-:Y:S01]  /*09f0*/  ULDC UR6, c[0x0][0x28c] ;  /* 0x0000a30000067ab9 */ /* 0x000fe20000000800 */
[----:B------:R-:W-:Y:S01]  /*0a00*/  ISETP.NE.AND P0, PT, R7, 0x2, PT ;  /* 0x000000020700780c */ /* 0x000fe20003f05270 */
[----:B------:R-:W-:Y:S01]  /*0a10*/  UIADD3 UR6, UR6, 0x3f, URZ ;  /* 0x0000003f06067890 */ /* 0x000fe2000fffe03f */
[----:B------:R-:W2:Y:S01]  /*0a20*/  S2R R6, SR_CTAID.X ;  /* 0x0000000000067919 */ /* 0x000ea20000002500 */
[----:B------:R-:W-:Y:S01]  /*0a30*/  UMOV UR38, URZ ;  /* 0x0000003f00267c82 */ /* 0x000fe20008000000 */
[----:B------:R-:W-:Y:S01]  /*0a40*/  UMOV UR39, URZ ;  /* 0x0000003f00277c82 */ /* 0x000fe20008000000 */
[----:B------:R-:W-:Y:S01]  /*0a50*/  USHF.R.S32.HI UR7, URZ, 0x1f, UR6 ;  /* 0x0000001f3f077899 */ /* 0x000fe20008011406 */
[----:B------:R-:W-:-:S03]  /*0a60*/  ULDC.64 UR8, c[0x0][0x650] ;  /* 0x0001940000087ab9 */ /* 0x000fc60000000a00 */
[----:B------:R-:W-:-:S04]  /*0a70*/  ULEA.HI UR7, UR7, UR6, URZ, 0x6 ;  /* 0x0000000607077291 */ /* 0x000fc8000f8f303f */
[----:B------:R-:W-:Y:S01]  /*0a80*/  USHF.R.S32.HI UR40, URZ, 0x6, UR7 ;  /* 0x000000063f287899 */ /* 0x000fe20008011407 */
[----:B0-----:R-:W-:-:S13]  /*0a90*/  ISETP.NE.AND P1, PT, R2, 0x1, PT ;  /* 0x000000010200780c */ /* 0x001fda0003f25270 */
[----:B------:R-:W2:Y:S01]  /*0aa0*/  @P1 LDC R17, c[0x0][0x10] ;  /* 0x00000400ff111b82 */ /* 0x000ea20000000800 */
[----:B-1----:R-:W-:Y:S02]  /*0ab0*/  @P1 IMAD.MOV.U32 R8, RZ, RZ, R15 ;  /* 0x000000ffff081224 */ /* 0x002fe400078e000f */
[----:B------:R-:W-:Y:S02]  /*0ac0*/  @P1 IMAD.MOV.U32 R9, RZ, RZ, RZ ;  /* 0x000000ffff091224 */ /* 0x000fe400078e00ff */
[----:B------:R-:W-:-:S03]  /*0ad0*/  @P1 IMAD.MOV.U32 R7, RZ, RZ, RZ ;  /* 0x000000ffff071224 */ /* 0x000fc600078e00ff */
[----:B------:R-:W0:Y:S01]  /*0ae0*/  @!P1 LDC R3, c[0x0][0xc] ;  /* 0x00000300ff039b82 */ /* 0x000e220000000800 */
[----:B------:R-:W-:Y:S01]  /*0af0*/  ULDC UR4, c[0x0][0xc] ;  /* 0x0000030000047ab9 */ /* 0x000fe20000000800 */
[----:B------:R-:W-:Y:S02]  /*0b00*/  ULDC UR5, c[0x0][0x10] ;  /* 0x0000040000057ab9 */ /* 0x000fe40000000800 */
[----:B------:R-:W-:-:S04]  /*0b10*/  UIMAD.WIDE.U32 UR4, UR4, UR5, URZ ;  /* 0x00000005040472a5 */ /* 0x000fc8000f8e003f */
[----:B------:R-:W1:Y:S01]  /*0b20*/  LDC R0, c[0x0][0x14] ;  /* 0x00000500ff007b82 */ /* 0x000e620000000800 */
[----:B--2---:R-:W-:-:S04]  /*0b30*/  @P1 IMAD.WIDE.U32 R16, R6, R17, R8 ;  /* 0x0000001106101225 */ /* 0x004fc800078e0008 */
[----:B------:R-:W-:Y:S02]  /*0b40*/  @P1 IMAD.IADD R17, R17, 0x1, R7 ;  /* 0x0000000111111824 */ /* 0x000fe400078e0207 */
[----:B------:R-:W-:Y:S02]  /*0b50*/  IMAD.MOV.U32 R7, RZ, RZ, RZ ;  /* 0x000000ffff077224 */ /* 0x000fe400078e00ff */
[----:B0-----:R-:W-:-:S04]  /*0b60*/  @!P1 IMAD.WIDE.U32 R8, R3, R15, R6 ;  /* 0x0000000f03089225 */ /* 0x001fc800078e0006 */
[----:B------:R-:W-:Y:S02]  /*0b70*/  @!P1 IMAD.MOV.U32 R16, RZ, RZ, R8 ;  /* 0x000000ffff109224 */ /* 0x000fe400078e0008 */
[----:B-1----:R-:W-:-:S04]  /*0b80*/  IMAD.WIDE.U32 R10, R0, UR4, RZ ;  /* 0x00000004000a7c25 */ /* 0x002fc8000f8e00ff */
[----:B------:R-:W-:Y:S01]  /*0b90*/  IMAD R3, R0, UR5, RZ ;  /* 0x0000000500037c24 */ /* 0x000fe2000f8e02ff */
[----:B------:R0:W-:Y:S01]  /*0ba0*/  STL.64 [R1], R10 ;  /* 0x0000000a01007387 */ /* 0x0001e20000100a00 */
[----:B------:R-:W-:Y:S02]  /*0bb0*/  @!P1 IMAD.MOV.U32 R17, RZ, RZ, R9 ;  /* 0x000000ffff119224 */ /* 0x000fe400078e0009 */
[----:B------:R-:W-:Y:S01]  /*0bc0*/  IMAD.IADD R0, R11, 0x1, R3 ;  /* 0x000000010b007824 */ /* 0x000fe200078e0203 */
[----:B------:R-:W-:Y:S06]  /*0bd0*/  @P0 BRA `(.L_x_10) ;  /* 0x0000000000200947 */ /* 0x000fec0003800000 */
[----:B------:R-:W-:Y:S01]  /*0be0*/  UISETP.GE.U32.AND UP0, UPT, UR40, 0x9, UPT ;  /* 0x000000092800788c */ /* 0x000fe2000bf06070 */
[----:B------:R-:W-:Y:S01]  /*0bf0*/  IADD3 R16, P0, R16, R10, RZ ;  /* 0x0000000a10107210 */ /* 0x000fe20007f1e0ff */
[----:B------:R-:W-:Y:S01]  /*0c00*/  UIMAD.WIDE.U32 UR4, UR40, 0x38e38e39, URZ ;  /* 0x38e38e39280478a5 */ /* 0x000fe2000f8e003f */
[----:B------:R-:W-:-:S03]  /*0c10*/  UMOV UR39, URZ ;  /* 0x0000003f00277c82 */ /* 0x000fc60008000000 */
[----:B------:R-:W-:Y:S01]  /*0c20*/  USHF.R.U32.HI UR4, URZ, 0x1, UR5 ;  /* 0x000000013f047899 */ /* 0x000fe20008011605 */
[----:B------:R-:W-:-:S03]  /*0c30*/  IMAD.X R17, R0, 0x1, R17, P0 ;  /* 0x0000000100117824 */ /* 0x000fc600000e0611 */
[----:B------:R-:W-:Y:S02]  /*0c40*/  UIMAD UR38, UR4, -0x9, UR40 ;  /* 0xfffffff7042678a4 */ /* 0x000fe4000f8e0228 */
[----:B------:R-:W-:-:S12]  /*0c50*/  @UP0 ULOP3.LUT UR39, UR4, 0x1, URZ, 0xc0, !UPT ;  /* 0x0000000104270892 */ /* 0x000fd8000f8ec03f */
.L_x_10:
[----:B------:R-:W-:Y:S01]  /*0c60*/  ISETP.GE.U32.AND P0, PT, R16, UR8, PT ;  /* 0x0000000810007c0c */ /* 0x000fe2000bf06070 */
[----:B------:R-:W-:Y:S01]  /*0c70*/  IMAD.MOV.U32 R22, RZ, RZ, -0x1 ;  /* 0xffffffffff167424 */ /* 0x000fe200078e00ff */
[----:B------:R-:W-:Y:S01]  /*0c80*/  PRMT R3, RZ, 0x7610, R3 ;  /* 0x00007610ff037816 */ /* 0x000fe20000000003 */
[----:B------:R-:W-:Y:S01]  /*0c90*/  IMAD.MOV.U32 R18, RZ, RZ, -0x1 ;  /* 0xffffffffff127424 */ /* 0x000fe200078e00ff */
[----:B------:R-:W-:Y:S01]  /*0ca0*/  ISETP.GE.U32.AND.EX P0, PT, R17, UR9, PT, P0 ;  /* 0x0000000911007c0c */ /* 0x000fe2000bf06100 */
[----:B------:R-:W-:-:S12]  /*0cb0*/  IMAD.MOV.U32 R19, RZ, RZ, -0x1 ;  /* 0xffffffffff137424 */ /* 0x000fd800078e00ff */
[----:B------:R-:W-:Y:S05]  /*0cc0*/  @P0 BRA `(.L_x_11) ;  /* 0x0000000400580947 */ /* 0x000fea0003800000 */
[----:B------:R-:W1:Y:S01]  /*0cd0*/  LDC.64 R20, c[0x0][0x628] ;  /* 0x00018a00ff147b82 */ /* 0x000e620000000a00 */
[----:B------:R-:W-:Y:S02]  /*0ce0*/  IMAD.MOV.U32 R8, RZ, RZ, R16 ;  /* 0x000000ffff087224 */ /* 0x000fe400078e0010 */
[----:B------:R-:W-:-:S05]  /*0cf0*/  IMAD.MOV.U32 R9, RZ, RZ, R17 ;  /* 0x000000ffff097224 */ /* 0x000fca00078e0011 */
[----:B------:R-:W2:Y:S08]  /*0d00*/  LDC R18, c[0x0][0x630] ;  /* 0x00018c00ff127b82 */ /* 0x000eb00000000800 */
[----:B------:R-:W3:Y:S01]  /*0d10*/  LDC.64 R24, c[0x0][0x620] ;  /* 0x00018800ff187b82 */ /* 0x000ee20000000a00 */
[----:B-1----:R-:W-:-:S04]  /*0d20*/  ISETP.NE.U32.AND P0, PT, R20, RZ, PT ;  /* 0x000000ff1400720c */ /* 0x002fc80003f05070 */
[----:B------:R-:W-:-:S13]  /*0d30*/  ISETP.NE.AND.EX P0, PT, R21, RZ, PT, P0 ;  /* 0x000000ff1500720c */ /* 0x000fda0003f05300 */
[----:B--23--:R-:W-:Y:S05]  /*0d40*/  @!P0 BRA `(.L_x_12) ;  /* 0x0000000000288947 */ /* 0x00cfea0003800000 */
[----:B------:R-:W1:Y:S02]  /*0d50*/  LDC R3, c[0x0][0x634] ;  /* 0x00018d00ff037b82 */ /* 0x000e640000000800 */
[----:B-1----:R-:W-:-:S05]  /*0d60*/  IADD3 R3, P0, R16, R3, RZ ;  /* 0x0000000310037210 */ /* 0x002fca0007f1e0ff */
[----:B------:R-:W-:-:S04]  /*0d70*/  IMAD.X R19, RZ, RZ, R17, P0 ;  /* 0x000000ffff137224 */ /* 0x000fc800000e0611 */
[----:B------:R-:W-:-:S04]  /*0d80*/  IMAD.WIDE.U32 R8, R19, R20, RZ ;  /* 0x0000001413087225 */ /* 0x000fc800078e00ff */
[----:B0-----:R-:W-:-:S04]  /*0d90*/  IMAD.WIDE.U32 R10, P0, R3, R21, R8 ;  /* 0x00000015030a7225 */ /* 0x001fc80007800008 */
[----:B------:R-:W-:-:S04]  /*0da0*/  IMAD.WIDE.U32 R8, R3, R20, RZ ;  /* 0x0000001403087225 */ /* 0x000fc800078e00ff */
[----:B------:R-:W-:Y:S01]  /*0db0*/  IMAD.X R13, RZ, RZ, RZ, P0 ;  /* 0x000000ffff0d7224 */ /* 0x000fe200000e06ff */
[----:B------:R-:W-:Y:S01]  /*0dc0*/  IADD3 RZ, P0, R9, R10, RZ ;  /* 0x0000000a09ff7210 */ /* 0x000fe20007f1e0ff */
[----:B------:R-:W-:-:S04]  /*0dd0*/  IMAD.MOV.U32 R12, RZ, RZ, R11 ;  /* 0x000000ffff0c7224 */ /* 0x000fc800078e000b */
[----:B------:R-:W-:-:S08]  /*0de0*/  IMAD.WIDE.U32.X R8, R19, R21, R12, P0 ;  /* 0x0000001513087225 */ /* 0x000fd000000e040c */
.L_x_12:
[-CC-:B------:R-:W-:Y:S01]  /*0df0*/  SHF.R.U64 R30, R8, R18.reuse, R9.reuse ;  /* 0x00000012081e7219 */ /* 0x180fe20000001209 */
[----:B------:R-:W1:Y:S01]  /*0e00*/  LDC R12, c[0x0][0x618] ;  /* 0x00018600ff0c7b82 */ /* 0x000e620000000800 */
[----:B------:R-:W-:Y:S01]  /*0e10*/  SHF.R.U32.HI R7, RZ, R18, R9 ;  /* 0x00000012ff077219 */ /* 0x000fe20000011609 */
[----:B------:R-:W-:Y:S01]  /*0e20*/  ULDC UR4, c[0x0][0x150] ;  /* 0x0000540000047ab9 */ /* 0x000fe20000000800 */
[----:B0-----:R-:W-:Y:S02]  /*0e30*/  IADD3 R11, P0, RZ, -R30, RZ ;  /* 0x8000001eff0b7210 */ /* 0x001fe40007f1e0ff */
[----:B------:R-:W-:-:S03]  /*0e40*/  I2FP.F32.U32 R3, R6 ;  /* 0x0000000600037245 */ /* 0x000fc60000201000 */
[----:B------:R-:W0:Y:S01]  /*0e50*/  LDC.64 R26, c[0x0][0x640] ;  /* 0x00019000ff1a7b82 */ /* 0x000e220000000a00 */
[----:B------:R-:W-:Y:S02]  /*0e60*/  IMAD.X R13, RZ, RZ, ~R7, P0 ;  /* 0x000000ffff0d7224 */ /* 0x000fe400000e0e07 */
[----:B------:R-:W-:Y:S01]  /*0e70*/  FMUL R3, R3, UR4 ;  /* 0x0000000403037c20 */ /* 0x000fe20008400000 */
[----:B------:R-:W-:Y:S01]  /*0e80*/  IMAD.WIDE.U32 R8, R11, R24, R16 ;  /* 0x000000180b087225 */ /* 0x000fe200078e0010 */
[----:B------:R-:W-:-:S03]  /*0e90*/  ULDC UR4, c[0x0][0x154] ;  /* 0x0000550000047ab9 */ /* 0x000fc60000000800 */
[----:B------:R-:W-:Y:S01]  /*0ea0*/  IMAD R10, R13, R24, RZ ;  /* 0x000000180d0a7224 */ /* 0x000fe200078e02ff */
[----:B------:R-:W2:Y:S01]  /*0eb0*/  LDC R7, c[0x0][0x144] ;  /* 0x00005100ff077b82 */ /* 0x000ea20000000800 */
[----:B------:R-:W3:Y:S02]  /*0ec0*/  F2I.U32.TRUNC.NTZ R3, R3 ;  /* 0x0000000300037305 */ /* 0x000ee4000020f000 */
[----:B------:R-:W-:-:S04]  /*0ed0*/  IMAD R11, R11, R25, R10 ;  /* 0x000000190b0b7224 */ /* 0x000fc800078e020a */
[----:B------:R-:W-:Y:S01]  /*0ee0*/  IMAD.IADD R9, R9, 0x1, R11 ;  /* 0x0000000109097824 */ /* 0x000fe200078e020b */
[----:B------:R-:W4:Y:S01]  /*0ef0*/  LDC R18, c[0x0][0x608] ;  /* 0x00018200ff127b82 */ /* 0x000f220000000800 */
[----:B------:R-:W-:-:S03]  /*0f00*/  IMAD.MOV.U32 R11, RZ, RZ, -0x1 ;  /* 0xffffffffff0b7424 */ /* 0x000fc600078e00ff */
[-C--:B-1----:R-:W-:Y:S02]  /*0f10*/  SHF.R.U64 R22, R8, R12.reuse, R9 ;  /* 0x0000000c08167219 */ /* 0x082fe40000001209 */
[----:B------:R-:W-:Y:S02]  /*0f20*/  I2FP.F32.U32 R8, R15 ;  /* 0x0000000f00087245 */ /* 0x000fe40000201000 */
[----:B------:R-:W1:Y:S01]  /*0f30*/  LDC R24, c[0x0][0x658] ;  /* 0x00019600ff187b82 */ /* 0x000e620000000800 */
[----:B0-----:R-:W-:Y:S01]  /*0f40*/  ISETP.NE.U32.AND P0, PT, R26, RZ, PT ;  /* 0x000000ff1a00720c */ /* 0x001fe20003f05070 */
[----:B---3--:R-:W-:Y:S01]  /*0f50*/  IMAD.MOV R10, RZ, RZ, -R3 ;  /* 0x000000ffff0a7224 */ /* 0x008fe200078e0a03 */
[----:B------:R-:W-:Y:S01]  /*0f60*/  SHF.R.U32.HI R9, RZ, R12, R9 ;  /* 0x0000000cff097219 */ /* 0x000fe20000011609 */
[----:B------:R-:W-:Y:S01]  /*0f70*/  FMUL R8, R8, UR4 ;  /* 0x0000000408087c20 */ /* 0x000fe20008400000 */
[----:B------:R-:W-:-:S03]  /*0f80*/  ISETP.NE.AND.EX P0, PT, R27, RZ, PT, P0 ;  /* 0x000000ff1b00720c */ /* 0x000fc60003f05300 */
[----:B------:R-:W0:Y:S01]  /*0f90*/  LDC R20, c[0x0][0x148] ;  /* 0x00005200ff147b82 */ /* 0x000e220000000800 */
[----:B--2---:R-:W-:-:S07]  /*0fa0*/  IMAD R3, R7, R10, R6 ;  /* 0x0000000a07037224 */ /* 0x004fce00078e0206 */
[----:B------:R-:W2:Y:S01]  /*0fb0*/  LDC R21, c[0x0][0x600] ;  /* 0x00018000ff157b82 */ /* 0x000ea20000000800 */
[-CC-:B----4-:R-:W-:Y:S02]  /*0fc0*/  SHF.R.U64 R32, R22, R18.reuse, R9.reuse ;  /* 0x0000001216207219 */ /* 0x190fe40000001209 */
[----:B------:R-:W-:Y:S01]  /*0fd0*/  SHF.R.U32.HI R7, RZ, R18, R9 ;  /* 0x00000012ff077219 */ /* 0x000fe20000011609 */
[----:B------:R-:W-:Y:S01]  /*0fe0*/  IMAD.MOV.U32 R9, RZ, RZ, 0x1 ;  /* 0x00000001ff097424 */ /* 0x000fe200078e00ff */
[----:B------:R3:W4:Y:S03]  /*0ff0*/  F2I.U32.TRUNC.NTZ R18, R8 ;  /* 0x0000000800127305 */ /* 0x000726000020f000 */
[----:B------:R-:W0:Y:S01]  /*1000*/  LDC R25, c[0x0][0x648] ;  /* 0x00019200ff197b82 */ /* 0x000e220000000800 */
[-C--:B-1----:R-:W-:Y:S02]  /*1010*/  SHF.L.U32 R6, R11, R24.reuse, RZ ;  /* 0x000000180b067219 */ /* 0x082fe400000006ff */
[----:B------:R-:W-:-:S02]  /*1020*/  SHF.R.U64 R34, R32, R24, R7 ;  /* 0x0000001820227219 */ /* 0x000fc40000001207 */
[----:B------:R-:W-:Y:S02]  /*1030*/  LOP3.LUT R13, RZ, R6, RZ, 0x33, !PT ;  /* 0x00000006ff0d7212 */ /* 0x000fe400078e33ff */
[-C--:B------:R-:W-:Y:S01]  /*1040*/  SHF.R.U32.HI R7, RZ, R24.reuse, R7 ;  /* 0x00000018ff077219 */ /* 0x080fe20000011607 */
[----:B------:R-:W1:Y:S01]  /*1050*/  LDC R29, c[0x0][0x638] ;  /* 0x00018e00ff1d7b82 */ /* 0x000e620000000800 */
[----:B------:R-:W-:Y:S01]  /*1060*/  SHF.L.U32 R12, R9, R24, RZ ;  /* 0x00000018090c7219 */ /* 0x000fe200000006ff */
[----:B------:R-:W-:-:S06]  /*1070*/  IMAD.MOV.U32 R6, RZ, RZ, R34 ;  /* 0x000000ffff067224 */ /* 0x000fcc00078e0022 */
[----:B------:R-:W0:Y:S01]  /*1080*/  LDC R28, c[0x0][0x610] ;  /* 0x00018400ff1c7b82 */ /* 0x000e220000000800 */
[----:B---34-:R-:W-:Y:S05]  /*1090*/  @!P0 BRA `(.L_x_13) ;  /* 0x0000000000288947 */ /* 0x018fea0003800000 */
[----:B------:R-:W3:Y:S02]  /*10a0*/  LDC R11, c[0x0][0x64c] ;  /* 0x00019300ff0b7b82 */ /* 0x000ee40000000800 */
[----:B---3--:R-:W-:-:S05]  /*10b0*/  IADD3 R11, P0, R34, R11, RZ ;  /* 0x0000000b220b7210 */ /* 0x008fca0007f1e0ff */
[----:B------:R-:W-:-:S04]  /*10c0*/  IMAD.X R19, RZ, RZ, R7, P0 ;  /* 0x000000ffff137224 */ /* 0x000fc800000e0607 */
[----:B------:R-:W-:-:S04]  /*10d0*/  IMAD.WIDE.U32 R6, R19, R26, RZ ;  /* 0x0000001a13067225 */ /* 0x000fc800078e00ff */
[----:B------:R-:W-:-:S04]  /*10e0*/  IMAD.WIDE.U32 R8, P0, R11, R27, R6 ;  /* 0x0000001b0b087225 */ /* 0x000fc80007800006 */
[----:B------:R-:W-:-:S04]  /*10f0*/  IMAD.WIDE.U32 R6, R11, R26, RZ ;  /* 0x0000001a0b067225 */ /* 0x000fc800078e00ff */
[----:B------:R-:W-:Y:S01]  /*1100*/  IMAD.X R11, RZ, RZ, RZ, P0 ;  /* 0x000000ffff0b7224 */ /* 0x000fe200000e06ff */
[----:B------:R-:W-:Y:S01]  /*1110*/  IADD3 RZ, P0, R7, R8, RZ ;  /* 0x0000000807ff7210 */ /* 0x000fe20007f1e0ff */
[----:B------:R-:W-:-:S04]  /*1120*/  IMAD.MOV.U32 R10, RZ, RZ, R9 ;  /* 0x000000ffff0a7224 */ /* 0x000fc800078e0009 */
[----:B------:R-:W-:-:S08]  /*1130*/  IMAD.WIDE.U32.X R6, R19, R27, R10, P0 ;  /* 0x0000001b13067225 */ /* 0x000fd000000e040a */
.L_x_13:
[----:B0-----:R-:W-:Y:S01]  /*1140*/  SHF.R.U64 R6, R6, R25, R7 ;  /* 0x0000001906067219 */ /* 0x001fe20000001207 */
[----:B--2---:R-:W-:Y:S01]  /*1150*/  VIADD R7, R21, 0xffffffff ;  /* 0xffffffff15077836 */ /* 0x004fe20000000000 */
[----:B------:R-:W-:Y:S01]  /*1160*/  LOP3.LUT R13, R32, R13, RZ, 0xc0, !PT ;  /* 0x0000000d200d7212 */ /* 0x000fe200078ec0ff */
[----:B------:R-:W-:Y:S02]  /*1170*/  IMAD.MOV R18, RZ, RZ, -R18 ;  /* 0x000000ffff127224 */ /* 0x000fe400078e0a12 */
[----:B------:R-:W-:Y:S01]  /*1180*/  IMAD.MOV R8, RZ, RZ, -R6 ;  /* 0x000000ffff087224 */ /* 0x000fe200078e0a06 */
[----:B------:R-:W-:Y:S01]  /*1190*/  LOP3.LUT R7, R22, R7, RZ, 0xc0, !PT ;  /* 0x0000000716077212 */ /* 0x000fe200078ec0ff */
[----:B------:R-:W-:Y:S02]  /*11a0*/  IMAD R12, R12, R6, R13 ;  /* 0x000000060c0c7224 */ /* 0x000fe400078e020d */
[----:B------:R-:W-:Y:S02]  /*11b0*/  @P1 IMAD R3, R20, R18, R15 ;  /* 0x0000001214031224 */ /* 0x000fe400078e020f */
[----:B-1----:R-:W-:-:S02]  /*11c0*/  IMAD R6, R8, R29, R34 ;  /* 0x0000001d08067224 */ /* 0x002fc400078e0222 */
[----:B------:R-:W-:Y:S02]  /*11d0*/  IMAD R22, R12, R28, R3 ;  /* 0x0000001c0c167224 */ /* 0x000fe400078e0203 */
[----:B------:R-:W-:Y:S02]  /*11e0*/  IMAD R7, R6, R21, R7 ;  /* 0x0000001506077224 */ /* 0x000fe400078e0207 */
[----:B------:R-:W-:Y:S02]  /*11f0*/  IMAD.MOV.U32 R3, RZ, RZ, 0x1 ;  /* 0x00000001ff037424 */ /* 0x000fe400078e00ff */
[----:B------:R-:W-:Y:S01]  /*1200*/  IMAD.MOV.U32 R19, RZ, RZ, R30 ;  /* 0x000000ffff137224 */ /* 0x000fe200078e001e */
[----:B------:R-:W-:Y:S02]  /*1210*/  SEL R18, R7, R22, !P1 ;  /* 0x0000001607127207 */ /* 0x000fe40004800000 */
[----:B------:R-:W-:-:S07]  /*1220*/  SEL R22, R22, R7, !P1 ;  /* 0x0000000716167207 */ /* 0x000fce0004800000 */
.L_x_11:
[----:B------:R-:W-:Y:S05]  /*1230*/  @!P2 BRA `(.L_x_14) ;  /* 0x000000540070a947 */ /* 0x000fea0003800000 */
[----:B------:R-:W-:-:S13]  /*1240*/  ISETP.GT.U32.AND P0, PT, R31, 0x1, PT ;  /* 0x000000011f00780c */ /* 0x000fda0003f04070 */
[----:B------:R-:W-:Y:S05]  /*1250*/  @P0 EXIT ;  /* 0x000000000000094d */ /* 0x000fea0003800000 */
.L_x_15:
[----:B------:R-:W-:-:S08]  /*1260*/  NOP ;  /* 0x0000000000007918 */ /* 0x000fd00000000000 */
[----:B------:R-:W1:Y:S02]  /*1270*/  USETMAXREG.TRY_ALLOC.CTAPOOL UP0, 0xe8 ;  /* 0x000000e8000079c8 */ /* 0x000e640008000600 */
[----:B-1----:R-:W-:-:S13]  /*1280*/  PLOP3.LUT P0, PT, PT, PT, UP0, 0x80, 0x0 ;  /* 0x000000000000781c */ /* 0x002fda0003f0f008 */
[----:B------:R-:W-:Y:S05]  /*1290*/  @!P0 BRA `(.L_x_15) ;  /* 0xfffffffc00f08947 */ /* 0x000fea000383ffff */
[----:B------:R-:W-:-:S13]  /*12a0*/  LOP3.LUT P0, RZ, R3, 0xff, RZ, 0xc0, !PT ;  /* 0x000000ff03ff7812 */ /* 0x000fda000780c0ff */
[----:B------:R-:W-:Y:S05]  /*12b0*/  @!P0 EXIT ;  /* 0x000000000000894d */ /* 0x000fea0003800000 */
[----:B------:R-:W2:Y:S01]  /*12c0*/  LDL.64 R8, [R1] ;  /* 0x0000000001087983 */ /* 0x000ea20000100a00 */
[----:B------:R-:W-:Y:S01]  /*12d0*/  SHF.R.S32.HI R4, RZ, 0x1f, R5 ;  /* 0x0000001fff047819 */ /* 0x000fe20000011405 */
[----:B------:R-:W1:Y:S01]  /*12e0*/  S2UR UR4, SR_CgaCtaId ;  /* 0x00000000000479c3 */ /* 0x000e620000008800 */
[----:B------:R-:W-:Y:S01]  /*12f0*/  UISETP.LT.AND UP0, UPT, UR40, 0x1, UPT ;  /* 0x000000012800788c */ /* 0x000fe2000bf01270 */
[----:B------:R-:W-:Y:S01]  /*1300*/  LOP3.LUT R102, R23, 0x1, RZ, 0xfc, !PT ;  /* 0x0000000117667812 */ /* 0x000fe200078efcff */
[----:B------:R-:W-:Y:S01]  /*1310*/  UIADD3 UR5, UR43, -0x1, URZ ;  /* 0xffffffff2b057890 */ /* 0x000fe2000fffe03f */
[CC--:B------:R-:W-:Y:S01]  /*1320*/  LEA.HI R3, R4.reuse, R5.reuse, RZ, 0x2 ;  /* 0x0000000504037211 */ /* 0x0c0fe200078f10ff */
[----:B------:R-:W-:Y:S01]  /*1330*/  USEL UR42, UR40, 0x1, UP0 ;  /* 0x00000001282a7887 */ /* 0x000fe20008000000 */
[----:B------:R-:W-:Y:S01]  /*1340*/  LEA.HI R4, R4, R5, RZ, 0x5 ;  /* 0x0000000504047211 */ /* 0x000fe200078f28ff */
[----:B------:R-:W-:Y:S01]  /*1350*/  UMOV UR41, 0x400 ;  /* 0x0000040000297882 */ /* 0x000fe20000000000 */
[--C-:B------:R-:W-:Y:S01]  /*1360*/  SHF.R.S32.HI R90, RZ, 0x2, R3.reuse ;  /* 0x00000002ff5a7819 */ /* 0x100fe20000011403 */
[----:B------:R-:W3:Y:S01]  /*1370*/  LDC R96, c[0x0][0x658] ;  /* 0x00019600ff607b82 */ /* 0x000ee20000000800 */
[----:B------:R-:W-:Y:S01]  /*1380*/  SHF.R.S32.HI R7, RZ, 0x1f, R3 ;  /* 0x0000001fff077819 */ /* 0x000fe20000011403 */
[----:B------:R-:W-:Y:S01]  /*1390*/  UISETP.NE.AND UP0, UPT, UR5, URZ, UPT ;  /* 0x0000003f0500728c */ /* 0x000fe2000bf05270 */
[----:B------:R-:W-:Y:S01]  /*13a0*/  LOP3.LUT R6, R3, 0xfffffffc, RZ, 0xc0, !PT ;  /* 0xfffffffc03067812 */ /* 0x000fe200078ec0ff */
[----:B------:R-:W-:Y:S01]  /*13b0*/  ULDC UR6, c[0x0][0x284] ;  /* 0x0000a10000067ab9 */ /* 0x000fe20000000800 */
[----:B------:R-:W-:Y:S01]  /*13c0*/  LEA.HI R7, R7, R90, RZ, 0x3 ;  /* 0x0000005a07077211 */ /* 0x000fe200078f18ff */
[----:B------:R-:W-:Y:S01]  /*13d0*/  USHF.L.U32 UR45, UR40, 0x1, URZ ;  /* 0x00000001282d7899 */ /* 0x000fe2000800063f */
[----:B------:R-:W-:Y:S01]  /*13e0*/  SHF.R.S32.HI R3, RZ, 0x5, R4 ;  /* 0x00000005ff037819 */ /* 0x000fe20000011404 */
[----:B------:R-:W4:Y:S01]  /*13f0*/  LDC.64 R94, c[0x0][0x5c8] ;  /* 0x00017200ff5e7b82 */ /* 0x000f220000000a00 */
[----:B------:R-:W-:Y:S01]  /*1400*/  LOP3.LUT R7, R7, 0xfffffff8, RZ, 0xc0, !PT ;  /* 0xfffffff807077812 */ /* 0x000fe200078ec0ff */
[----:B------:R-:W-:Y:S01]  /*1410*/  IMAD.IADD R6, R5, 0x1, -R6 ;  /* 0x0000000105067824 */ /* 0x000fe200078e0a06 */
[----:B------:R-:W-:Y:S01]  /*1420*/  UIADD3 UR42, -UR42, UR40, URZ ;  /* 0x000000282a2a7290 */ /* 0x000fe2000fffe13f */
[----:B------:R-:W-:-:S02]  /*1430*/  IMAD.MOV.U32 R5, RZ, RZ, 0x1 ;  /* 0x00000001ff057424 */ /* 0x000fc400078e00ff */
[----:B------:R-:W-:Y:S01]  /*1440*/  IMAD.IADD R90, R90, 0x1, -R7 ;  /* 0x000000015a5a7824 */ /* 0x000fe200078e0a07 */
[----:B-1----:R-:W-:Y:S01]  /*1450*/  ULEA UR41, UR4, UR41, 0x18 ;  /* 0x0000002904297291 */ /* 0x002fe2000f8ec03f */
[----:B------:R-:W1:Y:S01]  /*1460*/  LDC R97, c[0x0][0x288] ;  /* 0x0000a200ff617b82 */ /* 0x000e620000000800 */
[----:B------:R-:W-:Y:S01]  /*1470*/  USHF.L.U32 UR4, UR5, 0x3, URZ ;  /* 0x0000000305047899 */ /* 0x000fe2000800063f */
[--C-:B------:R-:W-:Y:S01]  /*1480*/  IMAD R101, R3, -0x10, -R90.reuse ;  /* 0xfffffff003657824 */ /* 0x100fe200078e0a5a */
[--C-:B------:R-:W-:Y:S01]  /*1490*/  SHF.R.S32.HI R91, RZ, 0x1f, R90.reuse ;  /* 0x0000001fff5b7819 */ /* 0x100fe2000001145a */
[----:B------:R-:W-:Y:S01]  /*14a0*/  USEL UR5, URZ, 0x1, UP0 ;  /* 0x000000013f057887 */ /* 0x000fe20008000000 */
[----:B------:R-:W-:Y:S01]  /*14b0*/  IMAD.SHL.U32 R92, R6, 0x2, RZ ;  /* 0x00000002065c7824 */ /* 0x000fe200078e00ff */
[----:B------:R-:W-:Y:S01]  /*14c0*/  UIADD3 UR46, UR41, 0xa0, URZ ;  /* 0x000000a0292e7890 */ /* 0x000fe2000fffe03f */
[----:B------:R-:W-:Y:S01]  /*14d0*/  VIADD R101, R101, UR6 ;  /* 0x0000000665657c36 */ /* 0x000fe20008000000 */
[----:B------:R-:W0:Y:S01]  /*14e0*/  LDC R99, c[0x0][0x600] ;  /* 0x00018000ff637b82 */ /* 0x000e220000000800 */
[----:B------:R-:W-:Y:S01]  /*14f0*/  IMAD.WIDE R90, R3, 0x10, R90 ;  /* 0x00000010035a7825 */ /* 0x000fe200078e025a */
[----:B------:R-:W-:Y:S01]  /*1500*/  ULOP3.LUT UR4, UR4, 0x8, URZ, 0xc0, !UPT ;  /* 0x0000000804047892 */ /* 0x000fe2000f8ec03f */
[----:B------:R-:W-:Y:S01]  /*1510*/  SHF.R.S32.HI R93, RZ, 0x1f, R92 ;  /* 0x0000001fff5d7819 */ /* 0x000fe2000001145c */
[----:B------:R-:W-:Y:S01]  /*1520*/  ULEA UR43, UR43, UR46, 0x3 ;  /* 0x0000002e2b2b7291 */ /* 0x000fe2000f8e183f */
[----:B------:R-:W-:Y:S01]  /*1530*/  IMAD.MOV.U32 R3, RZ, RZ, -0x1 ;  /* 0xffffffffff037424 */ /* 0x000fe200078e00ff */
[----:B------:R-:W-:Y:S01]  /*1540*/  ULOP3.LUT UR47, UR4, 0x8, URZ, 0x3c, !UPT ;  /* 0x00000008042f7892 */ /* 0x000fe2000f8e3c3f */
[----:B------:R-:W-:Y:S01]  /*1550*/  IMAD.U32 R103, RZ, RZ, UR5 ;  /* 0x00000005ff677e24 */ /* 0x000fe2000f8e00ff */
[C---:B----4-:R-:W-:Y:S01]  /*1560*/  SHF.L.U64.HI R95, R94.reuse, 0x3, R95 ;  /* 0x000000035e5f7819 */ /* 0x050fe2000001025f */
[----:B------:R-:W-:Y:S01]  /*1570*/  IMAD.SHL.U32 R94, R94, 0x8, RZ ;  /* 0x000000085e5e7824 */ /* 0x000fe200078e00ff */
[-C--:B---3--:R-:W-:Y:S01]  /*1580*/  SHF.L.U32 R3, R3, R96.reuse, RZ ;  /* 0x0000006003037219 */ /* 0x088fe200000006ff */
[----:B------:R-:W-:Y:S01]  /*1590*/  ULOP3.LUT UR44, UR4, 0x18, URZ, 0x3c, !UPT ;  /* 0x00000018042c7892 */ /* 0x000fe2000f8e3c3f */
[----:B------:R-:W-:-:S02]  /*15a0*/  SHF.L.U32 R96, R5, R96, RZ ;  /* 0x0000006005607219 */ /* 0x000fc400000006ff */
[----:B------:R-:W-:Y:S01]  /*15b0*/  LOP3.LUT R100, RZ, R3, RZ, 0x33, !PT ;  /* 0x00000003ff647212 */ /* 0x000fe200078e33ff */
[----:B-1----:R-:W-:Y:S02]  /*15c0*/  IMAD R97, R6, -0x2, R97 ;  /* 0xfffffffe06617824 */ /* 0x002fe400078e0261 */
[----:B0-----:R-:W-:Y:S01]  /*15d0*/  VIADD R99, R99, 0xffffffff ;  /* 0xffffffff63637836 */ /* 0x001fe20000000000 */
[----:B--2---:R-:W-:-:S07]  /*15e0*/  SHF.L.U64.HI R98, R8, 0x1, R0 ;  /* 0x0000000108627819 */ /* 0x004fce0000010200 */
.L_x_163:
[----:B------:R-:W-:-:S04]  /*15f0*/  SHF.L.U32 R0, R103, 0x1f, RZ ;  /* 0x0000001f67007819 */ /* 0x000fc800000006ff */
[----:B------:R-:W0:Y:S02]  /*1600*/  SYNCS.PHASECHK.TRANS64.TRYWAIT P0, [UR43+-0x8], R0 ;  /* 0xfffff800ff0075a7 */ /* 0x000e24000800016b */
[----:B01-34-:R-:W-:Y:S05]  /*1610*/  @!P0 BRA `(.L_x_16) ;  /* 0x0000006400148947 */ /* 0x01bfea0003800000 */
.L_x_190:
[----:B------:R-:W-:Y:S02]  /*1620*/  ULDC UR4, c[0x0][0x28c] ;  /* 0x0000a30000047ab9 */ /* 0x000fe40000000800 */
[----:B------:R-:W-:-:S13]  /*1630*/  ISETP.LT.AND P0, PT, RZ, UR4, PT ;  /* 0x00000004ff007c0c */ /* 0x000fda000bf01270 */
[----:B------:R-:W-:Y:S05]  /*1640*/  @P0 BRA `(.L_x_17) ;  /* 0x0000000000400947 */ /* 0x000fea0003800000 */
[----:B0-----:R-:W-:Y:S01]  /*1650*/  MOV R0, 0x0 ;  /* 0x0000000000007802 */ /* 0x001fe20000000f00 */
[----:B------:R-:W-:Y:S01]  /*1660*/  ULDC.64 UR4, c[0x4][0x68] ;  /* 0x01001a0000047ab9 */ /* 0x000fe20000000a00 */
[----:B------:R-:W-:Y:S01]  /*1670*/  ULDC.64 UR6, c[0x4][0x8] ;  /* 0x0100020000067ab9 */ /* 0x000fe20000000a00 */
[----:B------:R-:W-:Y:S01]  /*1680*/  IMAD.U32 R4, RZ, RZ, UR4 ;  /* 0x00000004ff047e24 */ /* 0x000fe2000f8e00ff */
[----:B------:R0:W1:Y:S01]  /*1690*/  LDC.64 R14, c[0x4][R0] ;  /* 0x01000000000e7b82 */ /* 0x0000620000000a00 */
[----:B------:R-:W-:Y:S01]  /*16a0*/  IMAD.U32 R5, RZ, RZ, UR5 ;  /* 0x00000005ff057e24 */ /* 0x000fe2000f8e00ff */
[----:B------:R-:W-:Y:S01]  /*16b0*/  ULDC.64 UR4, c[0x4][0x70] ;  /* 0x01001c0000047ab9 */ /* 0x000fe20000000a00 */
[----:B------:R-:W-:Y:S02]  /*16c0*/  IMAD.U32 R10, RZ, RZ, UR6 ;  /* 0x00000006ff0a7e24 */ /* 0x000fe4000f8e00ff */
[----:B------:R-:W-:Y:S02]  /*16d0*/  IMAD.U32 R6, RZ, RZ, UR4 ;  /* 0x00000004ff067e24 */ /* 0x000fe4000f8e00ff */
[----:B------:R-:W-:-:S02]  /*16e0*/  IMAD.U32 R7, RZ, RZ, UR5 ;  /* 0x00000005ff077e24 */ /* 0x000fc4000f8e00ff */
[----:B------:R-:W-:Y:S02]  /*16f0*/  IMAD.U32 R11, RZ, RZ, UR7 ;  /* 0x00000007ff0b7e24 */ /* 0x000fe4000f8e00ff */
[----:B------:R-:W-:Y:S02]  /*1700*/  IMAD.MOV.U32 R8, RZ, RZ, 0x1e1 ;  /* 0x000001e1ff087424 */ /* 0x000fe400078e00ff */
[----:B------:R-:W-:Y:S02]  /*1710*/  IMAD.MOV.U32 R12, RZ, RZ, 0x1 ;  /* 0x00000001ff0c7424 */ /* 0x000fe400078e00ff */
[----:B0-----:R-:W-:-:S07]  /*1720*/  IMAD.MOV.U32 R13, RZ, RZ, RZ ;  /* 0x000000ffff0d7224 */ /* 0x001fce00078e00ff */
[----:B------:R-:W-:-:S07]  /*1730*/  LEPC R20, `(.L_x_17) ;  /* 0x000000001014794e */ /* 0x000fce0000000000 */
[----:B-1---5:R-:W-:Y:S05]  /*1740*/  CALL.ABS.NOINC R14 ;  /* 0x000000000e007343 */ /* 0x022fea0003c00000 */
.L_x_17:
[----:B------:R-:W-:-:S13]  /*1750*/  ISETP.NE.AND P0, PT, R102, 0x3, PT ;  /* 0x000000036600780c */ /* 0x000fda0003f05270 */
[----:B------:R-:W-:Y:S05]  /*1760*/  @!P0 BRA `(.L_x_18) ;  /* 0x0000000000048947 */ /* 0x000fea0003800000 */
[----:B------:R-:W-:Y:S01]  /*1770*/  BPT.TRAP 0x1 ;  /* 0x000000040000795c */ /* 0x000fe20000300000 */
.L_x_18:
[----:B0-----:R-:W-:Y:S02]  /*1780*/  IMAD.U32 R3, RZ, RZ, UR38 ;  /* 0x00000026ff037e24 */ /* 0x001fe4000f8e00ff */
[----:B------:R-:W-:-:S03]  /*1790*/  IMAD.U32 R0, RZ, RZ, UR39 ;  /* 0x00000027ff007e24 */ /* 0x000fc6000f8e00ff */
[----:B------:R-:W-:Y:S02]  /*17a0*/  LEA R3, R3, UR41, 0x3 ;  /* 0x0000002903037c11 */ /* 0x000fe4000f8e18ff */
[----:B------:R-:W-:-:S04]  /*17b0*/  SHF.L.U32 R0, R0, 0x1f, RZ ;  /* 0x0000001f00007819 */ /* 0x000fc800000006ff */
[----:B------:R0:W1:Y:S01]  /*17c0*/  SYNCS.PHASECHK.TRANS64.TRYWAIT P1, [R3+URZ], R0 ;  /* 0x00000000030075a7 */ /* 0x000062000802017f */
[----:B------:R-:W-:Y:S05]  /*17d0*/  @!P0 BRA `(.L_x_19) ;  /* 0x0000000000048947 */ /* 0x000fea0003800000 */
[----:B------:R-:W-:Y:S01]  /*17e0*/  BPT.TRAP 0x1 ;  /* 0x000000040000795c */ /* 0x000fe20000300000 */
.L_x_19:
[----:B------:R-:W-:-:S05]  /*17f0*/  IMAD.U32 R4, RZ, RZ, UR42 ;  /* 0x0000002aff047e24 */ /* 0x000fca000f8e00ff */
[----:B------:R-:W-:Y:S01]  /*1800*/  ISETP.GE.AND P2, PT, R4, 0x1, PT ;  /* 0x000000010400780c */ /* 0x000fe20003f46270 */
[----:B-1----:R-:W-:-:S12]  /*1810*/  @P1 BRA `(.L_x_20) ;  /* 0x0000000000081947 */ /* 0x002fd80003800000 */
[----:B------:R-:W1:Y:S02]  /*1820*/  SYNCS.PHASECHK.TRANS64.TRYWAIT P1, [R3+URZ], R0 ;  /* 0x00000000030075a7 */ /* 0x000e64000802017f */
[----:B-1----:R-:W-:Y:S05]  /*1830*/  @!P1 BRA `(.L_x_21) ;  /* 0x0000006000a49947 */ /* 0x002fea0003800000 */
.L_x_20:
[----:B------:R-:W-:Y:S05]  /*1840*/  WARPSYNC.ALL ;  /* 0x0000000000007948 */ /* 0x000fea0003800000 */
[----:B------:R-:W-:Y:S01]  /*1850*/  UIADD3 UR4, UR41, 0x180, URZ ;  /* 0x0000018029047890 */ /* 0x000fe2000fffe03f */
[----:B------:R-:W-:Y:S01]  /*1860*/  WARPGROUP.ARRIVE ;  /* 0x00000000000079c5 */ /* 0x000fe20000000000 */
[----:B------:R-:W-:Y:S02]  /*1870*/  UIADD3 UR5, UR41, 0x12180, URZ ;  /* 0x0001218029057890 */ /* 0x000fe4000fffe03f */
[----:B------:R-:W-:Y:S02]  /*1880*/  USHF.R.U32.HI UR4, URZ, 0x4, UR4 ;  /* 0x000000043f047899 */ /* 0x000fe40008011604 */
[----:B------:R-:W-:-:S02]  /*1890*/  USHF.R.U32.HI UR5, URZ, 0x4, UR5 ;  /* 0x000000043f057899 */ /* 0x000fc40008011605 */
[----:B------:R-:W-:Y:S02]  /*18a0*/  ULOP3.LUT UR4, UR4, 0x3fff, URZ, 0xc0, !UPT ;  /* 0x00003fff04047892 */ /* 0x000fe4000f8ec03f */
[----:B------:R-:W-:Y:S02]  /*18b0*/  ULOP3.LUT UR5, UR5, 0x3fff, URZ, 0xc0, !UPT ;  /* 0x00003fff05057892 */ /* 0x000fe4000f8ec03f */
[----:B------:R-:W-:Y:S02]  /*18c0*/  ULOP3.LUT UR8, UR4, 0x10000, URZ, 0xfc, !UPT ;  /* 0x0001000004087892 */ /* 0x000fe4000f8efc3f */
[----:B------:R-:W-:Y:S02]  /*18d0*/  ULOP3.LUT UR9, UR5, 0x10000, URZ, 0xfc, !UPT ;  /* 0x0001000005097892 */ /* 0x000fe4000f8efc3f */
[----:B------:R-:W-:Y:S02]  /*18e0*/  ULEA UR10, UR38, UR8, 0x9 ;  /* 0x00000008260a7291 */ /* 0x000fe4000f8e483f */
[----:B------:R-:W-:Y:S01]  /*18f0*/  ULEA UR11, UR38, UR9, 0xa ;  /* 0x00000009260b7291 */ /* 0x000fe2000f8e503f */
[----:B------:R-:W-:Y:S01]  /*1900*/  UMOV UR5, 0x40000040 ;  /* 0x4000004000057882 */ /* 0x000fe20000000000 */
[----:B------:R-:W-:-:S03]  /*1910*/  UMOV UR7, 0x40000040 ;  /* 0x4000004000077882 */ /* 0x000fc60000000000 */
[----:B------:R-:W-:Y:S02]  /*1920*/  UMOV UR4, UR10 ;  /* 0x0000000a00047c82 */ /* 0x000fe40008000000 */
[----:B------:R-:W-:Y:S02]  /*1930*/  UMOV UR6, UR11 ;  /* 0x0000000b00067c82 */ /* 0x000fe40008000000 */
[----:B------:R-:W-:Y:S01]  /*1940*/  HGMMA.64x128x16.F32.BF16 R24, gdesc[UR4], RZ, !UPT, gsb0 ;  /* 0x01e00000041879f0 */ /* 0x000fe2000c0018ff */
[----:B------:R-:W-:Y:S02]  /*1950*/  UIADD3 UR4, UR10, 0x2, URZ ;  /* 0x000000020a047890 */ /* 0x000fe4000fffe03f */
[----:B------:R-:W-:Y:S01]  /*1960*/  UIADD3 UR6, UR11, 0x2, URZ ;  /* 0x000000020b067890 */ /* 0x000fe2000fffe03f */
[----:B------:R-:W-:Y:S01]  /*1970*/  UMOV UR5, 0x40000040 ;  /* 0x4000004000057882 */ /* 0x000fe20000000000 */
[----:B------:R-:W-:Y:S01]  /*1980*/  UMOV UR7, 0x40000040 ;  /* 0x4000004000077882 */ /* 0x000fe20000000000 */
[----:B------:R-:W-:-:S02]  /*1990*/  WARPGROUP.DEPBAR.LE gsb0, 0x0 ;  /* 0x00008000000079c5 */ /* 0x000fc40000010000 */
[----:B------:R-:W-:-:S06]  /*19a0*/  WARPGROUP.ARRIVE ;  /* 0x00000000000079c5 */ /* 0x000fcc0000000000 */
[----:B------:R-:W-:Y:S01]  /*19b0*/  HGMMA.64x128x16.F32.BF16 R24, gdesc[UR4], R24, gsb0 ;  /* 0x01e00000041879f0 */ /* 0x000fe20008001818 */
[----:B------:R-:W-:Y:S02]  /*19c0*/  UIADD3 UR4, UR10, 0x4, URZ ;  /* 0x000000040a047890 */ /* 0x000fe4000fffe03f */
[----:B------:R-:W-:Y:S01]  /*19d0*/  UIADD3 UR6, UR11, 0x4, URZ ;  /* 0x000000040b067890 */ /* 0x000fe2000fffe03f */
[----:B------:R-:W-:Y:S01]  /*19e0*/  UMOV UR5, 0x40000040 ;  /* 0x4000004000057882 */ /* 0x000fe20000000000 */
[----:B------:R-:W-:Y:S01]  /*19f0*/  UMOV UR7, 0x40000040 ;  /* 0x4000004000077882 */ /* 0x000fe20000000000 */
[----:B------:R-:W-:Y:S02]  /*1a00*/  WARPGROUP.DEPBAR.LE gsb0, 0x0 ;  /* 0x00008000000079c5 */ /* 0x000fe40000010000 */
        /* <DEDUP_REMOVED lines=8> */
[----:B------:R-:W-:Y:S03]  /*1a90*/  HGMMA.64x128x16.F32.BF16 R24, gdesc[UR4], R24, gsb0 ;  /* 0x01e00000041879f0 */ /* 0x000fe60008001818 */
[----:B------:R-:W-:Y:S02]  /*1aa0*/  WARPGROUP.DEPBAR.LE gsb0, 0x0 ;  /* 0x00008000000079c5 */ /* 0x000fe40000010000 */
[----:B------:R-:W-:Y:S05]  /*1ab0*/  @!P2 BRA `(.L_x_22) ;  /* 0x000000040010a947 */ /* 0x000fea0003800000 */
[----:B------:R-:W-:Y:S01]  /*1ac0*/  UIADD3 UR4, UR38, 0x1, URZ ;  /* 0x0000000126047890 */ /* 0x000fe2000fffe03f */
[----:B01----:R-:W-:Y:S01]  /*1ad0*/  IMAD.U32 R0, RZ, RZ, UR42 ;  /* 0x0000002aff007e24 */ /* 0x003fe2000f8e00ff */
[----:B------:R-:W-:Y:S02]  /*1ae0*/  UMOV UR11, UR38 ;  /* 0x00000026000b7c82 */ /* 0x000fe40008000000 */
[----:B------:R-:W-:-:S04]  /*1af0*/  UISETP.NE.AND UP0, UPT, UR4, 0x9, UPT ;  /* 0x000000090400788c */ /* 0x000fc8000bf05270 */
[----:B------:R-:W-:Y:S02]  /*1b00*/  USEL UR5, URZ, 0x1, UP0 ;  /* 0x000000013f057887 */ /* 0x000fe40008000000 */
[----:B------:R-:W-:Y:S02]  /*1b10*/  USEL UR10, UR4, URZ, UP0 ;  /* 0x0000003f040a7287 */ /* 0x000fe40008000000 */
[----:B------:R-:W-:-:S06]  /*1b20*/  ULOP3.LUT UR5, UR39, UR5, URZ, 0x3c, !UPT ;  /* 0x0000000527057292 */ /* 0x000fcc000f8e3c3f */
[----:B------:R-:W-:-:S07]  /*1b30*/  IMAD.U32 R5, RZ, RZ, UR5 ;  /* 0x00000005ff057e24 */ /* 0x000fce000f8e00ff */
.L_x_29:
[----:B01----:R-:W-:Y:S05]  /*1b40*/  @!P0 BRA `(.L_x_23) ;  /* 0x0000000000048947 */ /* 0x003fea0003800000 */
[----:B------:R-:W-:Y:S01]  /*1b50*/  BPT.TRAP 0x1 ;  /* 0x000000040000795c */ /* 0x000fe20000300000 */
.L_x_23:
[----:B------:R-:W-:Y:S01]  /*1b60*/  ULEA UR4, UR10, UR41, 0x3 ;  /* 0x000000290a047291 */ /* 0x000fe2000f8e183f */
[----:B------:R-:W-:-:S08]  /*1b70*/  SHF.L.U32 R3, R5, 0x1f, RZ ;  /* 0x0000001f05037819 */ /* 0x000fd000000006ff */
[----:B------:R0:W1:Y:S01]  /*1b80*/  SYNCS.PHASECHK.TRANS64.TRYWAIT P1, [UR4], R3 ;  /* 0x00000003ff0075a7 */ /* 0x0000620008020144 */
[----:B------:R-:W-:Y:S05]  /*1b90*/  @!P0 BRA `(.L_x_24) ;  /* 0x0000000000048947 */ /* 0x000fea0003800000 */
[----:B------:R-:W-:Y:S01]  /*1ba0*/  BPT.TRAP 0x1 ;  /* 0x000000040000795c */ /* 0x000fe20000300000 */
.L_x_24:
[----:B-1----:R-:W-:Y:S05]  /*1bb0*/  @P1 BRA `(.L_x_25) ;  /* 0x0000000000081947 */ /* 0x002fea0003800000 */
[----:B------:R-:W1:Y:S02]  /*1bc0*/  SYNCS.PHASECHK.TRANS64.TRYWAIT P1, [UR4], R3 ;  /* 0x00000003ff0075a7 */ /* 0x000e640008020144 */
[----:B-1----:R-:W-:Y:S05]  /*1bd0*/  @!P1 BRA `(.L_x_26) ;  /* 0x0000005c00d09947 */ /* 0x002fea0003800000 */
.L_x_25:
[----:B------:R-:W-:Y:S01]  /*1be0*/  ULEA UR12, UR10, UR8, 0x9 ;  /* 0x000000080a0c7291 */ /* 0x000fe2000f8e483f */
[----:B------:R-:W-:Y:S01]  /*1bf0*/  WARPGROUP.ARRIVE ;  /* 0x00000000000079c5 */ /* 0x000fe20000000000 */
[----:B------:R-:W-:Y:S01]  /*1c00*/  ULEA UR13, UR10, UR9, 0xa ;  /* 0x000000090a0d7291 */ /* 0x000fe2000f8e503f */
[----:B------:R-:W-:Y:S01]  /*1c10*/  UMOV UR5, 0x40000040 ;  /* 0x4000004000057882 */ /* 0x000fe20000000000 */
[----:B------:R-:W-:-:S03]  /*1c20*/  UMOV UR7, 0x40000040 ;  /* 0x4000004000077882 */ /* 0x000fc60000000000 */
[----:B------:R-:W-:Y:S02]  /*1c30*/  UMOV UR4, UR12 ;  /* 0x0000000c00047c82 */ /* 0x000fe40008000000 */
[----:B------:R-:W-:Y:S02]  /*1c40*/  UMOV UR6, UR13 ;  /* 0x0000000d00067c82 */ /* 0x000fe40008000000 */
[----:B------:R-:W-:Y:S01]  /*1c50*/  HGMMA.64x128x16.F32.BF16 R24, gdesc[UR4], R24, gsb0 ;  /* 0x01e00000041879f0 */ /* 0x000fe20008001818 */
        /* <DEDUP_REMOVED lines=23> */
[----:B------:R-:W-:Y:S01]  /*1dd0*/  BPT.TRAP 0x1 ;  /* 0x000000040000795c */ /* 0x000fe20000300000 */
.L_x_27:
[----:B------:R-:W-:Y:S01]  /*1de0*/  ULEA UR4, UR11, UR41, 0x3 ;  /* 0x000000290b047291 */ /* 0x000fe2000f8e183f */
[----:B------:R-:W-:-:S03]  /*1df0*/  ISETP.GT.U32.AND P1, PT, R23, 0x1, PT ;  /* 0x000000011700780c */ /* 0x000fc60003f24070 */
[----:B------:R-:W-:-:S04]  /*1e00*/  UIADD3 UR4, UR4, 0x48, URZ ;  /* 0x0000004804047890 */ /* 0x000fc8000fffe03f */
[----:B------:R-:W-:-:S09]  /*1e10*/  UPRMT UR4, URZ, 0x654, UR4 ;  /* 0x000006543f047896 */ /* 0x000fd20008000004 */
[----:B------:R-:W-:Y:S01]  /*1e20*/  SYNCS.ARRIVE.TRANS64.RED.A1T0 RZ, [UR4], RZ ;  /* 0x000000ffffff79a7 */ /* 0x000fe20008100404 */
[----:B------:R-:W-:Y:S05]  /*1e30*/  @P1 BRA `(.L_x_28) ;  /* 0x0000000000041947 */ /* 0x000fea0003800000 */
[----:B------:R-:W-:Y:S01]  /*1e40*/  BPT.TRAP 0x1 ;  /* 0x000000040000795c */ /* 0x000fe20000300000 */
.L_x_28:
[----:B------:R-:W-:Y:S01]  /*1e50*/  UIADD3 UR10, UR10, 0x1, URZ ;  /* 0x000000010a0a7890 */ /* 0x000fe2000fffe03f */
[C---:B------:R-:W-:Y:S01]  /*1e60*/  ISETP.GT.AND P1, PT, R0.reuse, 0x1, PT ;  /* 0x000000010000780c */ /* 0x040fe20003f24270 */
[----:B------:R-:W-:Y:S01]  /*1e70*/  UIADD3 UR11, UR11, 0x1, URZ ;  /* 0x000000010b0b7890 */ /* 0x000fe2000fffe03f */
[----:B------:R-:W-:Y:S01]  /*1e80*/  VIADD R0, R0, 0xffffffff ;  /* 0xffffffff00007836 */ /* 0x000fe20000000000 */
[----:B------:R-:W-:Y:S02]  /*1e90*/  UISETP.NE.AND UP0, UPT, UR10, 0x9, UPT ;  /* 0x000000090a00788c */ /* 0x000fe4000bf05270 */
[----:B------:R-:W-:Y:S02]  /*1ea0*/  UISETP.NE.AND UP1, UPT, UR11, 0x9, UPT ;  /* 0x000000090b00788c */ /* 0x000fe4000bf25270 */
[----:B------:R-:W-:Y:S02]  /*1eb0*/  USEL UR4, URZ, 0x1, UP0 ;  /* 0x000000013f047887 */ /* 0x000fe40008000000 */
[----:B------:R-:W-:-:S02]  /*1ec0*/  USEL UR10, UR10, URZ, UP0 ;  /* 0x0000003f0a0a7287 */ /* 0x000fc40008000000 */
[----:B------:R-:W-:Y:S02]  /*1ed0*/  USEL UR11, UR11, URZ, UP1 ;  /* 0x0000003f0b0b7287 */ /* 0x000fe40008800000 */
[----:B------:R-:W-:Y:S01]  /*1ee0*/  LOP3.LUT R5, R5, UR4, RZ, 0x3c, !PT ;  /* 0x0000000405057c12 */ /* 0x000fe2000f8e3cff */
[----:B------:R-:W-:Y:S09]  /*1ef0*/  @P1 BRA `(.L_x_29) ;  /* 0xfffffffc00101947 */ /* 0x000ff2000383ffff */
.L_x_22:
[----:B01----:R-:W0:Y:S01]  /*1f00*/  LDC R0, c[0x0][0x28c] ;  /* 0x0000a300ff007b82 */ /* 0x003e220000000800 */
[----:B------:R-:W-:-:S04]  /*1f10*/  IMAD.U32 R3, RZ, RZ, UR47 ;  /* 0x0000002fff037e24 */ /* 0x000fc8000f8e00ff */
[----:B------:R1:W-:Y:S01]  /*1f20*/  SYNCS.ARRIVE.TRANS64.A1T0 RZ, [R3+UR46], RZ ;  /* 0x000000ff03ff79a7 */ /* 0x0003e2000810002e */
[----:B0-----:R-:W-:-:S13]  /*1f30*/  ISETP.GE.AND P1, PT, R0, 0x1, PT ;  /* 0x000000010000780c */ /* 0x001fda0003f26270 */
[----:B-1----:R-:W-:Y:S05]  /*1f40*/  @!P1 BRA `(.L_x_30) ;  /* 0x0000000000349947 */ /* 0x002fea0003800000 */
[----:B------:R-:W-:Y:S05]  /*1f50*/  @!P0 BRA `(.L_x_31) ;  /* 0x0000000000048947 */ /* 0x000fea0003800000 */
[----:B------:R-:W-:Y:S01]  /*1f60*/  BPT.TRAP 0x1 ;  /* 0x000000040000795c */ /* 0x000fe20000300000 */
.L_x_31:
[----:B------:R-:W-:Y:S01]  /*1f70*/  UIADD3 UR6, UR38, UR42, URZ ;  /* 0x0000002a26067290 */ /* 0x000fe2000fffe03f */
[----:B------:R-:W-:-:S03]  /*1f80*/  ISETP.GT.U32.AND P0, PT, R23, 0x1, PT ;  /* 0x000000011700780c */ /* 0x000fc60003f04070 */
[----:B------:R-:W-:-:S04]  /*1f90*/  UIMAD.WIDE.U32 UR4, UR6, 0x38e38e39, URZ ;  /* 0x38e38e39060478a5 */ /* 0x000fc8000f8e003f */
[----:B------:R-:W-:-:S04]  /*1fa0*/  USHF.R.U32.HI UR4, URZ, 0x1, UR5 ;  /* 0x000000013f047899 */ /* 0x000fc80008011605 */
[----:B------:R-:W-:-:S04]  /*1fb0*/  UIMAD UR6, UR4, -0x9, UR6 ;  /* 0xfffffff7040678a4 */ /* 0x000fc8000f8e0206 */
[----:B------:R-:W-:-:S04]  /*1fc0*/  ULEA UR6, UR6, UR41, 0x3 ;  /* 0x0000002906067291 */ /* 0x000fc8000f8e183f */
[----:B------:R-:W-:-:S04]  /*1fd0*/  UIADD3 UR6, UR6, 0x48, URZ ;  /* 0x0000004806067890 */ /* 0x000fc8000fffe03f */
[----:B------:R-:W-:-:S09]  /*1fe0*/  UPRMT UR6, URZ, 0x654, UR6 ;  /* 0x000006543f067896 */ /* 0x000fd20008000006 */
[----:B------:R-:W-:Y:S01]  /*1ff0*/  SYNCS.ARRIVE.TRANS64.RED.A1T0 RZ, [UR6], RZ ;  /* 0x000000ffffff79a7 */ /* 0x000fe20008100406 */
[----:B------:R-:W-:Y:S05]  /*2000*/  @P0 BRA `(.L_x_30) ;  /* 0x0000000000040947 */ /* 0x000fea0003800000 */
[----:B------:R-:W-:Y:S01]  /*2010*/  BPT.TRAP 0x1 ;  /* 0x000000040000795c */ /* 0x000fe20000300000 */
.L_x_30:
[----:B------:R-:W-:Y:S01]  /*2020*/  SHF.L.U32 R0, R103, 0x1f, RZ ;  /* 0x0000001f67007819 */ /* 0x000fe200000006ff */
[----:B------:R-:W-:Y:S01]  /*2030*/  UIADD3 UR38, UR38, UR45, URZ ;  /* 0x0000002d26267290 */ /* 0x000fe2000fffe03f */
[----:B------:R-:W-:Y:S01]  /*2040*/  SHF.R.S32.HI R9, RZ, 0x1f, R19 ;  /* 0x0000001fff097819 */ /* 0x000fe20000011413 */
[----:B------:R-:W-:Y:S01]  /*2050*/  UISETP.GE.U32.AND UP1, UPT, UR45, 0x9, UPT ;  /* 0x000000092d00788c */ /* 0x000fe2000bf26070 */
[----:B------:R-:W0:Y:S01]  /*2060*/  SYNCS.PHASECHK.TRANS64.TRYWAIT P0, [UR43+0x8], R0 ;  /* 0x00000800ff0075a7 */ /* 0x000e22000800016b */
[----:B------:R-:W-:-:S04]  /*2070*/  UISETP.GT.U32.AND UP0, UPT, UR38, 0x8, UPT ;  /* 0x000000082600788c */ /* 0x000fc8000bf04070 */
[----:B------:R-:W-:-:S04]  /*2080*/  UISETP.LT.U32.AND UP0, UPT, UR45, 0x9, UP0 ;  /* 0x000000092d00788c */ /* 0x000fc80008701070 */
[----:B------:R-:W-:Y:S02]  /*2090*/  USEL UR6, URZ, 0x1, !UP0 ;  /* 0x000000013f067887 */ /* 0x000fe4000c000000 */
[----:B------:R-:W-:Y:S02]  /*20a0*/  @UP1 UIMAD.WIDE.U32 UR4, UR38, 0x38e38e39, URZ ;  /* 0x38e38e39260418a5 */ /* 0x000fe4000f8e003f */
[----:B------:R-:W-:Y:S02]  /*20b0*/  ULOP3.LUT UR39, UR39, UR6, URZ, 0x3c, !UPT ;  /* 0x0000000627277292 */ /* 0x000fe4000f8e3c3f */
[----:B------:R-:W-:-:S04]  /*20c0*/  @UP1 USHF.R.U32.HI UR4, URZ, 0x1, UR5 ;  /* 0x000000013f041899 */ /* 0x000fc80008011605 */
[----:B------:R-:W-:Y:S01]  /*20d0*/  @UP1 ULOP3.LUT UR39, UR39, 0x1, UR4, 0x78, !UPT ;  /* 0x0000000127271892 */ /* 0x000fe2000f8e7804 */
[----:B0-----:R-:W-:Y:S11]  /*20e0*/  @!P0 BRA `(.L_x_32) ;  /* 0x0000005800a48947 */ /* 0x001ff60003800000 */
.L_x_191:
[----:B------:R-:W-:Y:S01]  /*20f0*/  ULDC.64 UR4, c[0x0][0x5d0] ;  /* 0x0001740000047ab9 */ /* 0x000fe20000000a00 */
[----:B------:R-:W-:Y:S01]  /*2100*/  ULDC UR6, c[0x0][0x284] ;  /* 0x0000a10000067ab9 */ /* 0x000fe20000000800 */
[----:B0-----:R-:W-:Y:S02]  /*2110*/  IMAD R0, R9, UR4, RZ ;  /* 0x0000000409007c24 */ /* 0x001fe4000f8e02ff */
[----:B------:R-:W-:Y:S02]  /*2120*/  IMAD.SHL.U32 R12, R18, 0x80, RZ ;  /* 0x00000080120c7824 */ /* 0x000fe400078e00ff */
[C---:B------:R-:W-:Y:S02]  /*2130*/  IMAD R3, R19.reuse, UR5, R0 ;  /* 0x0000000513037c24 */ /* 0x040fe4000f8e0200 */
[----:B------:R-:W-:Y:S01]  /*2140*/  IMAD.SHL.U32 R0, R22, 0x40, RZ ;  /* 0x0000004016007824 */ /* 0x000fe200078e00ff */
[----:B------:R-:W-:Y:S01]  /*2150*/  SHF.R.S32.HI R13, RZ, 0x1f, R12 ;  /* 0x0000001fff0d7819 */ /* 0x000fe2000001140c */
[----:B------:R-:W-:Y:S01]  /*2160*/  IMAD.WIDE.U32 R4, R19, UR4, R92 ;  /* 0x0000000413047c25 */ /* 0x000fe2000f8e005c */
[----:B------:R-:W-:-:S02]  /*2170*/  ULDC.64 UR4, c[0x0][0x5c8] ;  /* 0x0001720000047ab9 */ /* 0x000fc40000000a00 */
[----:B------:R-:W-:Y:S01]  /*2180*/  ISETP.GE.AND P0, PT, R0, UR6, PT ;  /* 0x0000000600007c0c */ /* 0x000fe2000bf06270 */
[----:B------:R-:W-:Y:S01]  /*2190*/  ULDC UR6, c[0x0][0x288] ;  /* 0x0000a20000067ab9 */ /* 0x000fe20000000800 */
[----:B------:R-:W-:Y:S01]  /*21a0*/  IADD3 R4, P1, R12, R4, RZ ;  /* 0x000000040c047210 */ /* 0x000fe20007f3e0ff */
[----:B------:R-:W-:Y:S01]  /*21b0*/  IMAD.WIDE R20, R22, 0x40, R90 ;  /* 0x0000004016147825 */ /* 0x000fe200078e025a */
[----:B------:R-:W-:Y:S02]  /*21c0*/  ISETP.GE.OR P0, PT, R12, UR6, P0 ;  /* 0x000000060c007c0c */ /* 0x000fe40008706670 */
[----:B------:R-:W-:Y:S01]  /*21d0*/  IADD3.X R5, R13, R5, R3, P1, !PT ;  /* 0x000000050d057210 */ /* 0x000fe20000ffe403 */
[----:B------:R-:W-:-:S04]  /*21e0*/  IMAD R7, R21, UR4, RZ ;  /* 0x0000000415077c24 */ /* 0x000fc8000f8e02ff */
[C---:B------:R-:W-:Y:S02]  /*21f0*/  IMAD R7, R20.reuse, UR5, R7 ;  /* 0x0000000514077c24 */ /* 0x040fe4000f8e0207 */
[----:B------:R-:W-:-:S04]  /*2200*/  IMAD.WIDE.U32 R104, R20, UR4, R4 ;  /* 0x0000000414687c25 */ /* 0x000fc8000f8e0004 */
[----:B------:R-:W-:Y:S05]  /*2210*/  @P0 BRA `(.L_x_33) ;  /* 0x0000003c00dc0947 */ /* 0x000fea0003800000 */
[----:B-----5:R-:W-:Y:S01]  /*2220*/  FSETP.NEU.AND P0, PT, R89, RZ, PT ;  /* 0x000000ff5900720b */ /* 0x020fe20003f0d000 */
[----:B------:R-:W-:Y:S01]  /*2230*/  IMAD.IADD R3, R97, 0x1, -R12 ;  /* 0x0000000161037824 */ /* 0x000fe200078e0a0c */
[----:B------:R-:W-:Y:S01]  /*2240*/  BSSY B0, `(.L_x_33) ;  /* 0x00003f4000007945 */ /* 0x000fe20003800000 */
[----:B------:R-:W-:Y:S02]  /*2250*/  IMAD.IADD R0, R101, 0x1, -R0 ;  /* 0x0000000165007824 */ /* 0x000fe400078e0a00 */
[----:B------:R-:W-:Y:S01]  /*2260*/  IMAD.IADD R113, R105, 0x1, R7 ;  /* 0x0000000169717824 */ /* 0x000fe200078e0207 */
[----:B------:R-:W-:-:S04]  /*2270*/  ISETP.GT.AND P2, PT, R3, RZ, PT ;  /* 0x000000ff0300720c */ /* 0x000fc80003f44270 */
[----:B------:R-:W-:-:S03]  /*2280*/  ISETP.GT.AND P1, PT, R0, RZ, P2 ;  /* 0x000000ff0000720c */ /* 0x000fc60001724270 */
[----:B------:R-:W-:Y:S10]  /*2290*/  @!P0 BRA `(.L_x_34) ;  /* 0x0000002c00208947 */ /* 0x000ff40003800000 */
[----:B------:R-:W0:Y:S01]  /*22a0*/  LDC.64 R106, c[0x0][0x5b8] ;  /* 0x00016e00ff6a7b82 */ /* 0x000e220000000a00 */
[----:B------:R-:W-:-:S07]  /*22b0*/  ULDC.64 UR4, c[0x0][0x5c0] ;  /* 0x0001700000047ab9 */ /* 0x000fce0000000a00 */
[----:B------:R-:W1:Y:S08]  /*22c0*/  LDC.64 R108, c[0x0][0x5b0] ;  /* 0x00016c00ff6c7b82 */ /* 0x000e700000000a00 */
[----:B------:R-:W2:Y:S01]  /*22d0*/  LDC.64 R110, c[0x0][0x5a8] ;  /* 0x00016a00ff6e7b82 */ /* 0x000ea20000000a00 */
[-C--:B0-----:R-:W-:Y:S02]  /*22e0*/  IMAD R6, R9, R106.reuse, RZ ;  /* 0x0000006a09067224 */ /* 0x081fe400078e02ff */
[----:B------:R-:W-:-:S04]  /*22f0*/  IMAD.WIDE.U32 R4, R19, R106, R92 ;  /* 0x0000006a13047225 */ /* 0x000fc800078e005c */
[----:B------:R-:W-:Y:S01]  /*2300*/  IMAD R105, R19, R107, R6 ;  /* 0x0000006b13697224 */ /* 0x000fe200078e0206 */
[----:B------:R-:W-:Y:S01]  /*2310*/  IADD3 R6, P0, R12, R4, RZ ;  /* 0x000000040c067210 */ /* 0x000fe20007f1e0ff */
[----:B-1----:R-:W-:-:S03]  /*2320*/  IMAD R4, R21, R108, RZ ;  /* 0x0000006c15047224 */ /* 0x002fc600078e02ff */
[----:B------:R-:W-:Y:S01]  /*2330*/  IADD3.X R7, R13, R5, R105, P0, !PT ;  /* 0x000000050d077210 */ /* 0x000fe200007fe469 */
[C---:B------:R-:W-:Y:S02]  /*2340*/  IMAD R107, R20.reuse, R109, R4 ;  /* 0x0000006d146b7224 */ /* 0x040fe400078e0204 */
[----:B------:R-:W-:-:S04]  /*2350*/  IMAD.WIDE.U32 R4, R20, R108, R6 ;  /* 0x0000006c14047225 */ /* 0x000fc800078e0006 */
[----:B------:R-:W-:Y:S01]  /*2360*/  IMAD.IADD R5, R5, 0x1, R107 ;  /* 0x0000000105057824 */ /* 0x000fe200078e026b */
[----:B--2---:R-:W-:-:S04]  /*2370*/  LEA R10, P0, R4, R110, 0x1 ;  /* 0x0000006e040a7211 */ /* 0x004fc800078008ff */
[----:B------:R-:W-:-:S05]  /*2380*/  LEA.HI.X R11, R4, R111, R5, 0x1, P0 ;  /* 0x0000006f040b7211 */ /* 0x000fca00000f0c05 */
[----:B------:R-:W2:Y:S01]  /*2390*/  @P1 LDG.E.LTC128B.U16 R18, desc[UR36][R10.64] ;  /* 0x000000240a121981 */ /* 0x000ea2000c1e1520 */
[----:B------:R-:W-:Y:S01]  /*23a0*/  IMAD.WIDE.U32 R4, R20, R108, R12 ;  /* 0x0000006c14047225 */ /* 0x000fe200078e000c */
[----:B------:R-:W-:Y:S02]  /*23b0*/  BSSY B1, `(.L_x_35) ;  /* 0x0000015000017945 */ /* 0x000fe40003800000 */
[----:B------:R-:W-:-:S04]  /*23c0*/  IADD3 R14, P0, R92, R4, RZ ;  /* 0x000000045c0e7210 */ /* 0x000fc80007f1e0ff */
[----:B------:R-:W-:Y:S02]  /*23d0*/  IADD3.X R15, R93, R107, R5, P0, !PT ;  /* 0x0000006b5d0f7210 */ /* 0x000fe400007fe405 */
[----:B------:R-:W-:Y:S01]  /*23e0*/  LEA R8, P0, R104, UR4, 0x1 ;  /* 0x0000000468087c11 */ /* 0x000fe2000f8008ff */
[----:B------:R-:W-:-:S03]  /*23f0*/  IMAD.WIDE.U32 R14, R19, R106, R14 ;  /* 0x0000006a130e7225 */ /* 0x000fc600078e000e */
[----:B------:R-:W-:Y:S02]  /*2400*/  LEA.HI.X R9, R104, UR5, R113, 0x1, P0 ;  /* 0x0000000568097c11 */ /* 0x000fe400080f0c71 */
[----:B------:R-:W-:-:S04]  /*2410*/  ISETP.GT.AND P0, PT, R3, 0x1, PT ;  /* 0x000000010300780c */ /* 0x000fc80003f04270 */
[----:B------:R-:W-:Y:S01]  /*2420*/  ISETP.GT.AND P3, PT, R0, RZ, P0 ;  /* 0x000000ff0000720c */ /* 0x000fe20000764270 */
[----:B--2---:R-:W-:-:S04]  /*2430*/  IMAD.U32 R4, R18, 0x10000, RZ ;  /* 0x0001000012047824 */ /* 0x004fc800078e00ff */
[----:B------:R-:W-:Y:S01]  /*2440*/  FMUL R5, R4, R89 ;  /* 0x0000005904057220 */ /* 0x000fe20000400000 */
[----:B------:R-:W-:-:S03]  /*2450*/  LEA R4, P4, R14, R110, 0x1 ;  /* 0x0000006e0e047211 */ /* 0x000fc600078808ff */
[----:B------:R-:W-:-:S05]  /*2460*/  FFMA R5, R24, R88, R5 ;  /* 0x0000005818057223 */ /* 0x000fca0000000005 */
[----:B------:R-:W-:Y:S01]  /*2470*/  F2FP.BF16.F32.PACK_AB R10, RZ, R5 ;  /* 0x00000005ff0a723e */ /* 0x000fe200000010ff */
[----:B------:R-:W-:-:S03]  /*2480*/  IMAD.IADD R5, R105, 0x1, R15 ;  /* 0x0000000169057824 */ /* 0x000fc600078e020f */
[----:B------:R-:W-:Y:S01]  /*2490*/  PRMT R11, R10, 0x7610, R11 ;  /* 0x000076100a0b7816 */ /* 0x000fe2000000000b */
[----:B------:R-:W-:Y:S01]  /*24a0*/  IMAD.SHL.U32 R10, R108, 0x8, RZ ;  /* 0x000000086c0a7824 */ /* 0x000fe200078e00ff */
[----:B------:R-:W-:-:S03]  /*24b0*/  LEA.HI.X R5, R14, R111, R5, 0x1, P4 ;  /* 0x0000006f0e057211 */ /* 0x000fc600020f0c05 */
[----:B------:R0:W-:Y:S02]  /*24c0*/  @P1 STG.E.U16 desc[UR36][R8.64], R11 ;  /* 0x0000000b08001986 */ /* 0x0001e4000c101524 */
[----:B0-----:R-:W-:Y:S01]  /*24d0*/  SHF.L.U64.HI R11, R108, 0x3, R109 ;  /* 0x000000036c0b7819 */ /* 0x001fe2000001026d */
[----:B------:R-:W-:Y:S06]  /*24e0*/  @!P3 BRA `(.L_x_36) ;  /* 0x000000000004b947 */ /* 0x000fec0003800000 */
[----:B------:R0:W5:Y:S02]  /*24f0*/  LDG.E.LTC128B.U16 R18, desc[UR36][R4.64+0x2] ;  /* 0x0000022404127981 */ /* 0x000164000c1e1520 */
.L_x_36:
[----:B------:R-:W-:Y:S05]  /*2500*/  BSYNC B1 ;  /* 0x0000000000017941 */ /* 0x000fea0003800000 */
.L_x_35:
[----:B------:R-:W-:Y:S01]  /*2510*/  IMAD.WIDE.U32 R10, R20, R108, R10 ;  /* 0x0000006c140a7225 */ /* 0x000fe200078e000a */
[----:B------:R-:W-:-:S03]  /*2520*/  ISETP.GT.AND P2, PT, R0, 0x8, P2 ;  /* 0x000000080000780c */ /* 0x000fc60001744270 */
[----:B-----5:R-:W-:Y:S01]  /*2530*/  IMAD.U32 R14, R18, 0x10000, RZ ;  /* 0x00010000120e7824 */ /* 0x020fe200078e00ff */
[----:B------:R-:W-:Y:S01]  /*2540*/  IADD3 R6, P1, R6, R10, RZ ;  /* 0x0000000a06067210 */ /* 0x000fe20007f3e0ff */
[----:B------:R-:W-:Y:S02]  /*2550*/  IMAD.IADD R107, R107, 0x1, R11 ;  /* 0x000000016b6b7824 */ /* 0x000fe400078e020b */
[----:B------:R-:W-:Y:S02]  /*2560*/  FMUL R14, R14, R89 ;  /* 0x000000590e0e7220 */ /* 0x000fe40000400000 */
[----:B------:R-:W-:Y:S02]  /*2570*/  IMAD.X R7, R107, 0x1, R7, P1 ;  /* 0x000000016b077824 */ /* 0x000fe400008e0607 */
[----:B------:R-:W-:Y:S01]  /*2580*/  FFMA R25, R25, R88, R14 ;  /* 0x0000005819197223 */ /* 0x000fe2000000000e */
[----:B------:R-:W-:-:S04]  /*2590*/  LEA R14, P1, R6, R110, 0x1 ;  /* 0x0000006e060e7211 */ /* 0x000fc800078208ff */
[----:B------:R-:W-:Y:S01]  /*25a0*/  LEA.HI.X R15, R6, R111, R7, 0x1, P1 ;  /* 0x0000006f060f7211 */ /* 0x000fe200008f0c07 */
[----:B------:R-:W-:Y:S01]  /*25b0*/  @P3 IMAD.MOV.U32 R6, RZ, RZ, R8 ;  /* 0x000000ffff063224 */ /* 0x000fe200078e0008 */
[----:B------:R-:W-:Y:S01]  /*25c0*/  F2FP.BF16.F32.PACK_AB R25, RZ, R25 ;  /* 0x00000019ff19723e */ /* 0x000fe200000010ff */
[----:B------:R-:W-:-:S05]  /*25d0*/  @P3 IMAD.MOV.U32 R7, RZ, RZ, R9 ;  /* 0x000000ffff073224 */ /* 0x000fca00078e0009 */
[----:B------:R1:W-:Y:S04]  /*25e0*/  @P3 STG.E.U16 desc[UR36][R6.64+0x2], R25 ;  /* 0x0000021906003986 */ /* 0x0003e8000c101524 */
[----:B------:R-:W2:Y:S01]  /*25f0*/  @P2 LDG.E.LTC128B.U16 R18, desc[UR36][R14.64] ;  /* 0x000000240e122981 */ /* 0x000ea2000c1e1520 */
[----:B------:R-:W-:Y:S01]  /*2600*/  IADD3 R12, P1, P3, R92, R10, R12 ;  /* 0x0000000a5c0c7210 */ /* 0x000fe20007b3e00c */
[----:B------:R-:W-:Y:S01]  /*2610*/  BSSY B1, `(.L_x_37) ;  /* 0x0000011000017945 */ /* 0x000fe20003800000 */
[----:B------:R-:W-:Y:S02]  /*2620*/  ISETP.GT.AND P0, PT, R0, 0x8, P0 ;  /* 0x000000080000780c */ /* 0x000fe40000704270 */
[----:B------:R-:W-:-:S03]  /*2630*/  IADD3.X R13, R93, R107, R13, P1, P3 ;  /* 0x0000006b5d0d7210 */ /* 0x000fc60000fe640d */
[----:B------:R-:W-:Y:S01]  /*2640*/  IMAD.WIDE.U32 R12, R19, R106, R12 ;  /* 0x0000006a130c7225 */ /* 0x000fe200078e000c */
[----:B------:R-:W-:-:S03]  /*2650*/  SHF.L.U64.HI R19, R94, 0x1, R95 ;  /* 0x000000015e137819 */ /* 0x000fc6000001025f */
[----:B------:R-:W-:Y:S01]  /*2660*/  IMAD.IADD R13, R105, 0x1, R13 ;  /* 0x00000001690d7824 */ /* 0x000fe200078e020d */
[----:B-1----:R-:W-:-:S04]  /*2670*/  LEA R6, P3, R12, R110, 0x1 ;  /* 0x0000006e0c067211 */ /* 0x002fc800078608ff */
[----:B------:R-:W-:Y:S01]  /*2680*/  LEA.HI.X R7, R12, R111, R13, 0x1, P3 ;  /* 0x0000006f0c077211 */ /* 0x000fe200018f0c0d */
[----:B--2---:R-:W-:-:S04]  /*2690*/  IMAD.U32 R10, R18, 0x10000, RZ ;  /* 0x00010000120a7824 */ /* 0x004fc800078e00ff */
[----:B------:R-:W-:Y:S01]  /*26a0*/  FMUL R11, R10, R89 ;  /* 0x000000590a0b7220 */ /* 0x000fe20000400000 */
[----:B------:R-:W-:-:S03]  /*26b0*/  LEA R10, P1, R94, R8, 0x1 ;  /* 0x000000085e0a7211 */ /* 0x000fc600078208ff */
[----:B------:R-:W-:-:S05]  /*26c0*/  FFMA R11, R26, R88, R11 ;  /* 0x000000581a0b7223 */ /* 0x000fca000000000b */
[----:B------:R-:W-:Y:S01]  /*26d0*/  F2FP.BF16.F32.PACK_AB R14, RZ, R11 ;  /* 0x0000000bff0e723e */ /* 0x000fe200000010ff */
[----:B------:R-:W-:-:S05]  /*26e0*/  IMAD.X R11, R19, 0x1, R9, P1 ;  /* 0x00000001130b7824 */ /* 0x000fca00008e0609 */
[----:B------:R1:W-:Y:S01]  /*26f0*/  @P2 STG.E.U16 desc[UR36][R10.64], R14 ;  /* 0x0000000e0a002986 */ /* 0x0003e2000c101524 */
[----:B------:R-:W-:Y:S05]  /*2700*/  @!P0 BRA `(.L_x_38) ;  /* 0x0000000000048947 */ /* 0x000fea0003800000 */
[----:B------:R2:W5:Y:S02]  /*2710*/  LDG.E.LTC128B.U16 R18, desc[UR36][R6.64+0x2] ;  /* 0x0000022406127981 */ /* 0x000564000c1e1520 */
.L_x_38:
[----:B------:R-:W-:Y:S05]  /*2720*/  BSYNC B1 ;  /* 0x0000000000017941 */ /* 0x000fea0003800000 */
.L_x_37:
[----:B-----5:R-:W-:Y:S01]  /*2730*/  IMAD.U32 R12, R18, 0x10000, RZ ;  /* 0x00010000120c7824 */ /* 0x020fe200078e00ff */
[----:B------:R-:W-:Y:S01]  /*2740*/  ISETP.GT.AND P1, PT, R3, 0x8, PT ;  /* 0x000000080300780c */ /* 0x000fe20003f24270 */
[----:B------:R-:W-:Y:S02]  /*2750*/  BSSY B1, `(.L_x_39) ;  /* 0x0000008000017945 */ /* 0x000fe40003800000 */
[----:B------:R-:W-:Y:S01]  /*2760*/  FMUL R12, R12, R89 ;  /* 0x000000590c0c7220 */ /* 0x000fe20000400000 */
[----:B------:R-:W-:-:S03]  /*2770*/  ISETP.GT.AND P2, PT, R0, RZ, P1 ;  /* 0x000000ff0000720c */ /* 0x000fc60000f44270 */
[----:B------:R-:W-:-:S05]  /*2780*/  FFMA R12, R27, R88, R12 ;  /* 0x000000581b0c7223 */ /* 0x000fca000000000c */
[----:B------:R-:W-:-:S05]  /*2790*/  F2FP.BF16.F32.PACK_AB R12, RZ, R12 ;  /* 0x0000000cff0c723e */ /* 0x000fca00000010ff */
[----:B------:R3:W-:Y:S01]  /*27a0*/  @P0 STG.E.U16 desc[UR36][R10.64+0x2], R12 ;  /* 0x0000020c0a000986 */ /* 0x0007e2000c101524 */
[----:B------:R-:W-:Y:S05]  /*27b0*/  @!P2 BRA `(.L_x_40) ;  /* 0x000000000004a947 */ /* 0x000fea0003800000 */
[----:B------:R4:W5:Y:S02]  /*27c0*/  LDG.E.LTC128B.U16 R18, desc[UR36][R4.64+0x10] ;  /* 0x0000102404127981 */ /* 0x000964000c1e1520 */
.L_x_40:
[----:B------:R-:W-:Y:S05]  /*27d0*/  BSYNC B1 ;  /* 0x0000000000017941 */ /* 0x000fea0003800000 */
.L_x_39:
[----:B---3-5:R-:W-:Y:S01]  /*27e0*/  IMAD.U32 R12, R18, 0x10000, RZ ;  /* 0x00010000120c7824 */ /* 0x028fe200078e00ff */
        /* <DEDUP_REMOVED lines=9> */
.L_x_42:
[----:B------:R-:W-:Y:S05]  /*2880*/  BSYNC B1 ;  /* 0x0000000000017941 */ /* 0x000fea0003800000 */
.L_x_41:
[----:B-----5:R-:W-:Y:S01]  /*2890*/  IMAD.U32 R12, R18, 0x10000, RZ ;  /* 0x00010000120c7824 */ /* 0x020fe200078e00ff */
[----:B------:R-:W-:Y:S01]  /*28a0*/  ISETP.GT.AND P1, PT, R0, 0x8, P1 ;  /* 0x000000080000780c */ /* 0x000fe20000f24270 */
[----:B------:R-:W-:Y:S02]  /*28b0*/  BSSY B1, `(.L_x_43) ;  /* 0x0000007000017945 */ /* 0x000fe40003800000 */
[----:B------:R-:W-:-:S04]  /*28c0*/  FMUL R12, R12, R89 ;  /* 0x000000590c0c7220 */ /* 0x000fc80000400000 */
[----:B------:R-:W-:-:S05]  /*28d0*/  FFMA R12, R29, R88, R12 ;  /* 0x000000581d0c7223 */ /* 0x000fca000000000c */
[----:B------:R-:W-:-:S05]  /*28e0*/  F2FP.BF16.F32.PACK_AB R12, RZ, R12 ;  /* 0x0000000cff0c723e */ /* 0x000fca00000010ff */
[----:B------:R0:W-:Y:S01]  /*28f0*/  @P3 STG.E.U16 desc[UR36][R8.64+0x12], R12 ;  /* 0x0000120c08003986 */ /* 0x0001e2000c101524 */
[----:B------:R-:W-:Y:S05]  /*2900*/  @!P1 BRA `(.L_x_44) ;  /* 0x0000000000049947 */ /* 0x000fea0003800000 */
[----:B------:R0:W5:Y:S02]  /*2910*/  LDG.E.LTC128B.U16 R18, desc[UR36][R6.64+0x10] ;  /* 0x0000102406127981 */ /* 0x000164000c1e1520 */
.L_x_44:
[----:B------:R-:W-:Y:S05]  /*2920*/  BSYNC B1 ;  /* 0x0000000000017941 */ /* 0x000fea0003800000 */
.L_x_43:
[----:B0----5:R-:W-:Y:S01]  /*2930*/  IMAD.U32 R12, R18, 0x10000, RZ ;  /* 0x00010000120c7824 */ /* 0x021fe200078e00ff */
[----:B------:R-:W-:Y:S01]  /*2940*/  ISETP.GT.AND P0, PT, R0, 0x8, P0 ;  /* 0x000000080000780c */ /* 0x000fe20000704270 */
[----:B------:R-:W-:Y:S02]  /*2950*/  BSSY B1, `(.L_x_45) ;  /* 0x0000007000017945 */ /* 0x000fe40003800000 */
[----:B---3--:R-:W-:-:S04]  /*2960*/  FMUL R13, R12, R89 ;  /* 0x000000590c0d7220 */ /* 0x008fc80000400000 */
[----:B------:R-:W-:-:S05]  /*2970*/  FFMA R13, R30, R88, R13 ;  /* 0x000000581e0d7223 */ /* 0x000fca000000000d */
[----:B------:R-:W-:-:S05]  /*2980*/  F2FP.BF16.F32.PACK_AB R13, RZ, R13 ;  /* 0x0000000dff0d723e */ /* 0x000fca00000010ff */
[----:B------:R0:W-:Y:S01]  /*2990*/  @P1 STG.E.U16 desc[UR36][R10.64+0x10], R13 ;  /* 0x0000100d0a001986 */ /* 0x0001e2000c101524 */
[----:B------:R-:W-:Y:S05]  /*29a0*/  @!P0 BRA `(.L_x_46) ;  /* 0x0000000000048947 */ /* 0x000fea0003800000 */
[----:B------:R3:W5:Y:S02]  /*29b0*/  LDG.E.LTC128B.U16 R18, desc[UR36][R6.64+0x12] ;  /* 0x0000122406127981 */ /* 0x000764000c1e1520 */
.L_x_46:
[----:B------:R-:W-:Y:S05]  /*29c0*/  BSYNC B1 ;  /* 0x0000000000017941 */ /* 0x000fea0003800000 */
.L_x_45:
        /* <DEDUP_REMOVED lines=10> */
.L_x_48:
[----:B------:R-:W-:Y:S05]  /*2a70*/  BSYNC B1 ;  /* 0x0000000000017941 */ /* 0x000fea0003800000 */
.L_x_47:
[----:B0----5:R-:W-:Y:S01]  /*2a80*/  IMAD.U32 R12, R18, 0x10000, RZ ;  /* 0x00010000120c7824 */ /* 0x021fe200078e00ff */
        /* <DEDUP_REMOVED lines=9> */
.L_x_50:
[----:B------:R-:W-:Y:S05]  /*2b20*/  BSYNC B1 ;  /* 0x0000000000017941 */ /* 0x000fea0003800000 */
.L_x_49:
        /* <DEDUP_REMOVED lines=9> */
.L_x_52:
[----:B------:R-:W-:Y:S05]  /*2bc0*/  BSYNC B1 ;  /* 0x0000000000017941 */ /* 0x000fea0003800000 */
.L_x_51:
[----:B0----5:R-:W-:Y:S01]  /*2bd0*/  IMAD.U32 R12, R18, 0x10000, RZ ;  /* 0x00010000120c7824 */ /* 0x021fe200078e00ff */
        /* <DEDUP_REMOVED lines=8> */
.L_x_54:
[----:B------:R-:W-:Y:S05]  /*2c60*/  BSYNC B1 ;  /* 0x0000000000017941 */ /* 0x000fea0003800000 */
.L_x_53:
        /* <DEDUP_REMOVED lines=10> */
.L_x_56:
[----:B------:R-:W-:Y:S05]  /*2d10*/  BSYNC B1 ;  /* 0x0000000000017941 */ /* 0x000fea0003800000 */
.L_x_55:
        /* <DEDUP_REMOVED lines=10> */
.L_x_58:
[----:B------:R-:W-:Y:S05]  /*2dc0*/  BSYNC B1 ;  /* 0x0000000000017941 */ /* 0x000fea0003800000 */
.L_x_57:
        /* <DEDUP_REMOVED lines=9> */
.L_x_60:
[----:B------:R-:W-:Y:S05]  /*2e60*/  BSYNC B1 ;  /* 0x0000000000017941 */ /* 0x000fea0003800000 */
.L_x_59:
        /* <DEDUP_REMOVED lines=9> */
.L_x_62:
[----:B------:R-:W-:Y:S05]  /*2f00*/  BSYNC B1 ;  /* 0x0000000000017941 */ /* 0x000fea0003800000 */
.L_x_61:
        /* <DEDUP_REMOVED lines=10> */
.L_x_64:
[----:B------:R-:W-:Y:S05]  /*2fb0*/  BSYNC B1 ;  /* 0x0000000000017941 */ /* 0x000fea0003800000 */
.L_x_63:
        /* <DEDUP_REMOVED lines=10> */
.L_x_66:
[----:B------:R-:W-:Y:S05]  /*3060*/  BSYNC B1 ;  /* 0x0000000000017941 */ /* 0x000fea0003800000 */
.L_x_65:
        /* <DEDUP_REMOVED lines=9> */
.L_x_68:
[----:B------:R-:W-:Y:S05]  /*3100*/  BSYNC B1 ;  /* 0x0000000000017941 */ /* 0x000fea0003800000 */
.L_x_67:
        /* <DEDUP_REMOVED lines=9> */
.L_x_70:
[----:B------:R-:W-:Y:S05]  /*31a0*/  BSYNC B1 ;  /* 0x0000000000017941 */ /* 0x000fea0003800000 */
.L_x_69:
        /* <DEDUP_REMOVED lines=10> */
.L_x_72:
[----:B------:R-:W-:Y:S05]  /*3250*/  BSYNC B1 ;  /* 0x0000000000017941 */ /* 0x000fea0003800000 */
.L_x_71:
        /* <DEDUP_REMOVED lines=10> */
.L_x_74:
[----:B------:R-:W-:Y:S05]  /*3300*/  BSYNC B1 ;  /* 0x0000000000017941 */ /* 0x000fea0003800000 */
.L_x_73:
        /* <DEDUP_REMOVED lines=9> */
.L_x_76:
[----:B------:R-:W-:Y:S05]  /*33a0*/  BSYNC B1 ;  /* 0x0000000000017941 */ /* 0x000fea0003800000 */
.L_x_75:
        /* <DEDUP_REMOVED lines=9> */
.L_x_78:
[----:B------:R-:W-:Y:S05]  /*3440*/  BSYNC B1 ;  /* 0x0000000000017941 */ /* 0x000fea0003800000 */
.L_x_77:
        /* <DEDUP_REMOVED lines=10> */
.L_x_80:
[----:B------:R-:W-:Y:S05]  /*34f0*/  BSYNC B1 ;  /* 0x0000000000017941 */ /* 0x000fea0003800000 */
.L_x_79:
        /* <DEDUP_REMOVED lines=10> */
.L_x_82:
[----:B------:R-:W-:Y:S05]  /*35a0*/  BSYNC B1 ;  /* 0x0000000000017941 */ /* 0x000fea0003800000 */
.L_x_81:
        /* <DEDUP_REMOVED lines=9> */
.L_x_84:
[----:B------:R-:W-:Y:S05]  /*3640*/  BSYNC B1 ;  /* 0x0000000000017941 */ /* 0x000fea0003800000 */
.L_x_83:
        /* <DEDUP_REMOVED lines=9> */
.L_x_86:
[----:B------:R-:W-:Y:S05]  /*36e0*/  BSYNC B1 ;  /* 0x0000000000017941 */ /* 0x000fea0003800000 */
.L_x_85:
        /* <DEDUP_REMOVED lines=10> */
.L_x_88:
[----:B------:R-:W-:Y:S05]  /*3790*/  BSYNC B1 ;  /* 0x0000000000017941 */ /* 0x000fea0003800000 */
.L_x_87:
        /* <DEDUP_REMOVED lines=10> */
.L_x_90:
[----:B------:R-:W-:Y:S05]  /*3840*/  BSYNC B1 ;  /* 0x0000000000017941 */ /* 0x000fea0003800000 */
.L_x_89:
        /* <DEDUP_REMOVED lines=9> */
.L_x_92:
[----:B------:R-:W-:Y:S05]  /*38e0*/  BSYNC B1 ;  /* 0x0000000000017941 */ /* 0x000fea0003800000 */
.L_x_91:
        /* <DEDUP_REMOVED lines=9> */
.L_x_94:
[----:B------:R-:W-:Y:S05]  /*3980*/  BSYNC B1 ;  /* 0x0000000000017941 */ /* 0x000fea0003800000 */
.L_x_93:
        /* <DEDUP_REMOVED lines=10> */
.L_x_96:
[----:B------:R-:W-:Y:S05]  /*3a30*/  BSYNC B1 ;  /* 0x0000000000017941 */ /* 0x000fea0003800000 */
.L_x_95:
        /* <DEDUP_REMOVED lines=10> */
.L_x_98:
[----:B------:R-:W-:Y:S05]  /*3ae0*/  BSYNC B1 ;  /* 0x0000000000017941 */ /* 0x000fea0003800000 */
.L_x_97:
        /* <DEDUP_REMOVED lines=9> */
.L_x_100:
[----:B------:R-:W-:Y:S05]  /*3b80*/  BSYNC B1 ;  /* 0x0000000000017941 */ /* 0x000fea0003800000 */
.L_x_99:
        /* <DEDUP_REMOVED lines=9> */
.L_x_102:
[----:B------:R-:W-:Y:S05]  /*3c20*/  BSYNC B1 ;  /* 0x0000000000017941 */ /* 0x000fea0003800000 */
.L_x_101:
        /* <DEDUP_REMOVED lines=10> */
.L_x_104:
[----:B------:R-:W-:Y:S05]  /*3cd0*/  BSYNC B1 ;  /* 0x0000000000017941 */ /* 0x000fea0003800000 */
.L_x_103:
        /* <DEDUP_REMOVED lines=10> */
.L_x_106:
[----:B------:R-:W-:Y:S05]  /*3d80*/  BSYNC B1 ;  /* 0x0000000000017941 */ /* 0x000fea0003800000 */
.L_x_105:
        /* <DEDUP_REMOVED lines=9> */
.L_x_108:
[----:B------:R-:W-:Y:S05]  /*3e20*/  BSYNC B1 ;  /* 0x0000000000017941 */ /* 0x000fea0003800000 */
.L_x_107:
        /* <DEDUP_REMOVED lines=9> */
.L_x_110:
[----:B------:R-:W-:Y:S05]  /*3ec0*/  BSYNC B1 ;  /* 0x0000000000017941 */ /* 0x000fea0003800000 */
.L_x_109:
        /* <DEDUP_REMOVED lines=10> */
.L_x_112:
[----:B------:R-:W-:Y:S05]  /*3f70*/  BSYNC B1 ;  /* 0x0000000000017941 */ /* 0x000fea0003800000 */
.L_x_111:
        /* <DEDUP_REMOVED lines=10> */
.L_x_114:
[----:B------:R-:W-:Y:S05]  /*4020*/  BSYNC B1 ;  /* 0x0000000000017941 */ /* 0x000fea0003800000 */
.L_x_113:
        /* <DEDUP_REMOVED lines=9> */
.L_x_116:
[----:B------:R-:W-:Y:S05]  /*40c0*/  BSYNC B1 ;  /* 0x0000000000017941 */ /* 0x000fea0003800000 */
.L_x_115:
        /* <DEDUP_REMOVED lines=9> */
.L_x_118:
[----:B------:R-:W-:Y:S05]  /*4160*/  BSYNC B1 ;  /* 0x0000000000017941 */ /* 0x000fea0003800000 */
.L_x_117:
        /* <DEDUP_REMOVED lines=10> */
.L_x_120:
[----:B------:R-:W-:Y:S05]  /*4210*/  BSYNC B1 ;  /* 0x0000000000017941 */ /* 0x000fea0003800000 */
.L_x_119:
        /* <DEDUP_REMOVED lines=10> */
.L_x_122:
[----:B------:R-:W-:Y:S05]  /*42c0*/  BSYNC B1 ;  /* 0x0000000000017941 */ /* 0x000fea0003800000 */
.L_x_121:
        /* <DEDUP_REMOVED lines=9> */
.L_x_124:
[----:B------:R-:W-:Y:S05]  /*4360*/  BSYNC B1 ;  /* 0x0000000000017941 */ /* 0x000fea0003800000 */
.L_x_123:
        /* <DEDUP_REMOVED lines=9> */
.L_x_126:
[----:B------:R-:W-:Y:S05]  /*4400*/  BSYNC B1 ;  /* 0x0000000000017941 */ /* 0x000fea0003800000 */
.L_x_125:
        /* <DEDUP_REMOVED lines=10> */
.L_x_128:
[----:B------:R-:W-:Y:S05]  /*44b0*/  BSYNC B1 ;  /* 0x0000000000017941 */ /* 0x000fea0003800000 */
.L_x_127:
        /* <DEDUP_REMOVED lines=10> */
.L_x_130:
[----:B------:R-:W-:Y:S05]  /*4560*/  BSYNC B1 ;  /* 0x0000000000017941 */ /* 0x000fea0003800000 */
.L_x_129:
        /* <DEDUP_REMOVED lines=9> */
.L_x_132:
[----:B------:R-:W-:Y:S05]  /*4600*/  BSYNC B1 ;  /* 0x0000000000017941 */ /* 0x000fea0003800000 */
.L_x_131:
        /* <DEDUP_REMOVED lines=9> */
.L_x_134:
[----:B------:R-:W-:Y:S05]  /*46a0*/  BSYNC B1 ;  /* 0x0000000000017941 */ /* 0x000fea0003800000 */
.L_x_133:
        /* <DEDUP_REMOVED lines=10> */
.L_x_136:
[----:B------:R-:W-:Y:S05]  /*4750*/  BSYNC B1 ;  /* 0x0000000000017941 */ /* 0x000fea0003800000 */
.L_x_135:
        /* <DEDUP_REMOVED lines=10> */
.L_x_138:
[----:B------:R-:W-:Y:S05]  /*4800*/  BSYNC B1 ;  /* 0x0000000000017941 */ /* 0x000fea0003800000 */
.L_x_137:
        /* <DEDUP_REMOVED lines=9> */
.L_x_140:
[----:B------:R-:W-:Y:S05]  /*48a0*/  BSYNC B1 ;  /* 0x0000000000017941 */ /* 0x000fea0003800000 */
.L_x_139:
        /* <DEDUP_REMOVED lines=9> */
.L_x_142:
[----:B------:R-:W-:Y:S05]  /*4940*/  BSYNC B1 ;  /* 0x0000000000017941 */ /* 0x000fea0003800000 */
.L_x_141:
        /* <DEDUP_REMOVED lines=10> */
.L_x_144:
[----:B------:R-:W-:Y:S05]  /*49f0*/  BSYNC B1 ;  /* 0x0000000000017941 */ /* 0x000fea0003800000 */
.L_x_143:
        /* <DEDUP_REMOVED lines=10> */
.L_x_146:
[----:B------:R-:W-:Y:S05]  /*4aa0*/  BSYNC B1 ;  /* 0x0000000000017941 */ /* 0x000fea0003800000 */
.L_x_145:
        /* <DEDUP_REMOVED lines=9> */
.L_x_148:
[----:B------:R-:W-:Y:S05]  /*4b40*/  BSYNC B1 ;  /* 0x0000000000017941 */ /* 0x000fea0003800000 */
.L_x_147:
        /* <DEDUP_REMOVED lines=9> */
.L_x_150:
[----:B------:R-:W-:Y:S05]  /*4be0*/  BSYNC B1 ;  /* 0x0000000000017941 */ /* 0x000fea0003800000 */
.L_x_149:
        /* <DEDUP_REMOVED lines=10> */
.L_x_152:
[----:B------:R-:W-:Y:S05]  /*4c90*/  BSYNC B1 ;  /* 0x0000000000017941 */ /* 0x000fea0003800000 */
.L_x_151:
        /* <DEDUP_REMOVED lines=10> */
.L_x_154:
[----:B------:R-:W-:Y:S05]  /*4d40*/  BSYNC B1 ;  /* 0x0000000000017941 */ /* 0x000fea0003800000 */
.L_x_153:
[----:B0---45:R-:W-:Y:S01]  /*4d50*/  IMAD.U32 R4, R18, 0x10000, RZ ;  /* 0x0001000012047824 */ /* 0x031fe200078e00ff */
        /* <DEDUP_REMOVED lines=8> */
.L_x_156:
[----:B------:R-:W-:Y:S05]  /*4de0*/  BSYNC B1 ;  /* 0x0000000000017941 */ /* 0x000fea0003800000 */
.L_x_155:
[----:B0----5:R-:W-:Y:S01]  /*4df0*/  IMAD.U32 R4, R18, 0x10000, RZ ;  /* 0x0001000012047824 */ /* 0x021fe200078e00ff */
[----:B------:R-:W-:Y:S01]  /*4e00*/  ISETP.GT.AND P0, PT, R0, 0x8, P0 ;  /* 0x000000080000780c */ /* 0x000fe20000704270 */
[----:B------:R-:W-:Y:S01]  /*4e10*/  @P1 IMAD.MOV.U32 R5, RZ, RZ, R11 ;  /* 0x000000ffff051224 */ /* 0x000fe200078e000b */
[----:B------:R-:W-:Y:S01]  /*4e20*/  BSSY B1, `(.L_x_157) ;  /* 0x0000008000017945 */ /* 0x000fe20003800000 */
[----:B------:R-:W-:Y:S01]  /*4e30*/  FMUL R3, R4, R89 ;  /* 0x0000005904037220 */ /* 0x000fe20000400000 */
[----:B------:R-:W-:-:S03]  /*4e40*/  @P1 IMAD.MOV.U32 R4, RZ, RZ, R10 ;  /* 0x000000ffff041224 */ /* 0x000fc600078e000a */
[----:B------:R-:W-:-:S05]  /*4e50*/  FFMA R3, R86, R88, R3 ;  /* 0x0000005856037223 */ /* 0x000fca0000000003 */
[----:B------:R-:W-:-:S05]  /*4e60*/  F2FP.BF16.F32.PACK_AB R3, RZ, R3 ;  /* 0x00000003ff03723e */ /* 0x000fca00000010ff */
[----:B------:R0:W-:Y:S01]  /*4e70*/  @P1 STG.E.U16 desc[UR36][R4.64+0xf0], R3 ;  /* 0x0000f00304001986 */ /* 0x0001e2000c101524 */
[----:B------:R-:W-:Y:S05]  /*4e80*/  @!P0 BRA `(.L_x_158) ;  /* 0x0000000000048947 */ /* 0x000fea0003800000 */
[----:B------:R0:W5:Y:S02]  /*4e90*/  LDG.E.LTC128B.U16 R18, desc[UR36][R6.64+0xf2] ;  /* 0x0000f22406127981 */ /* 0x000164000c1e1520 */
.L_x_158:
[----:B------:R-:W-:Y:S05]  /*4ea0*/  BSYNC B1 ;  /* 0x0000000000017941 */ /* 0x000fea0003800000 */
.L_x_157:
[----:B------:R-:W-:Y:S05]  /*4eb0*/  @!P0 BRA `(.L_x_159) ;  /* 0x0000001000b08947 */ /* 0x000fea0003800000 */
[----:B-----5:R-:W-:-:S04]  /*4ec0*/  IMAD.U32 R18, R18, 0x10000, RZ ;  /* 0x0001000012127824 */ /* 0x020fc800078e00ff */
[----:B------:R-:W-:-:S04]  /*4ed0*/  FMUL R18, R18, R89 ;  /* 0x0000005912127220 */ /* 0x000fc80000400000 */
[----:B------:R-:W-:-:S05]  /*4ee0*/  FFMA R18, R87, R88, R18 ;  /* 0x0000005857127223 */ /* 0x000fca0000000012 */
[----:B------:R-:W-:-:S05]  /*4ef0*/  F2FP.BF16.F32.PACK_AB R18, RZ, R18 ;  /* 0x00000012ff12723e */ /* 0x000fca00000010ff */
[----:B------:R0:W-:Y:S01]  /*4f00*/  STG.E.U16 desc[UR36][R10.64+0xf2], R18 ;  /* 0x0000f2120a007986 */ /* 0x0001e2000c101524 */
[----:B------:R-:W-:Y:S05]  /*4f10*/  BRA `(.L_x_159) ;  /* 0x0000001000987947 */ /* 0x000fea0003800000 */
.L_x_34:
[----:B------:R-:W-:Y:S01]  /*4f20*/  ISETP.GT.AND P3, PT, R3, 0x1, PT ;  /* 0x000000010300780c */ /* 0x000fe20003f64270 */
[----:B------:R-:W-:Y:S01]  /*4f30*/  ULDC.64 UR4, c[0x0][0x5c0] ;  /* 0x0001700000047ab9 */ /* 0x000fe20000000a00 */
[-C--:B------:R-:W-:Y:S01]  /*4f40*/  FMUL R24, R24, R88.reuse ;  /* 0x0000005818187220 */ /* 0x080fe20000400000 */
[----:B------:R-:W-:Y:S01]  /*4f50*/  LEA R4, P4, R104, UR4, 0x1 ;  /* 0x0000000468047c11 */ /* 0x000fe2000f8808ff */
[-C--:B------:R-:W-:Y:S01]  /*4f60*/  FMUL R25, R25, R88.reuse ;  /* 0x0000005819197220 */ /* 0x080fe20000400000 */
[----:B------:R-:W-:Y:S01]  /*4f70*/  ISETP.GT.AND P0, PT, R0, RZ, P3 ;  /* 0x000000ff0000720c */ /* 0x000fe20001f04270 */
[----:B------:R-:W-:Y:S01]  /*4f80*/  FMUL R26, R26, R88 ;  /* 0x000000581a1a7220 */ /* 0x000fe20000400000 */
[----:B------:R-:W-:Y:S01]  /*4f90*/  F2FP.BF16.F32.PACK_AB R24, RZ, R24 ;  /* 0x00000018ff18723e */ /* 0x000fe200000010ff */
[-C--:B------:R-:W-:Y:S01]  /*4fa0*/  FMUL R27, R27, R88.reuse ;  /* 0x000000581b1b7220 */ /* 0x080fe20000400000 */
[----:B------:R-:W-:Y:S01]  /*4fb0*/  LEA.HI.X R5, R104, UR5, R113, 0x1, P4 ;  /* 0x0000000568057c11 */ /* 0x000fe2000a0f0c71 */
[-C--:B------:R-:W-:Y:S01]  /*4fc0*/  FMUL R28, R28, R88.reuse ;  /* 0x000000581c1c7220 */ /* 0x080fe20000400000 */
[----:B------:R-:W-:Y:S01]  /*4fd0*/  F2FP.BF16.F32.PACK_AB R25, RZ, R25 ;  /* 0x00000019ff19723e */ /* 0x000fe200000010ff */
[-C--:B------:R-:W-:Y:S01]  /*4fe0*/  FMUL R29, R29, R88.reuse ;  /* 0x000000581d1d7220 */ /* 0x080fe20000400000 */
[----:B------:R-:W-:Y:S01]  /*4ff0*/  ISETP.GT.AND P2, PT, R0, 0x8, P2 ;  /* 0x000000080000780c */ /* 0x000fe20001744270 */
[----:B------:R-:W-:Y:S01]  /*5000*/  @P1 STG.E.U16 desc[UR36][R4.64], R24 ;  /* 0x0000001804001986 */ /* 0x000fe2000c101524 */
[----:B------:R-:W-:Y:S01]  /*5010*/  ISETP.GT.AND P1, PT, R3, 0x8, PT ;  /* 0x000000080300780c */ /* 0x000fe20003f24270 */
[----:B------:R-:W-:Y:S01]  /*5020*/  FMUL R30, R30, R88 ;  /* 0x000000581e1e7220 */ /* 0x000fe20000400000 */
[C---:B------:R-:W-:Y:S01]  /*5030*/  SHF.L.U64.HI R7, R94.reuse, 0x1, R95 ;  /* 0x000000015e077819 */ /* 0x040fe2000001025f */
[----:B------:R-:W-:Y:S01]  /*5040*/  @P0 STG.E.U16 desc[UR36][R4.64+0x2], R25 ;  /* 0x0000021904000986 */ /* 0x000fe2000c101524 */
[----:B------:R-:W-:Y:S01]  /*5050*/  LEA R6, P5, R94, R4, 0x1 ;  /* 0x000000045e067211 */ /* 0x000fe200078a08ff */
[-C--:B------:R-:W-:Y:S01]  /*5060*/  FMUL R31, R31, R88.reuse ;  /* 0x000000581f1f7220 */ /* 0x080fe20000400000 */
[----:B------:R-:W-:Y:S01]  /*5070*/  ISETP.GT.AND P3, PT, R0, 0x8, P3 ;  /* 0x000000080000780c */ /* 0x000fe20001f64270 */
[-C--:B------:R-:W-:Y:S01]  /*5080*/  FMUL R32, R32, R88.reuse ;  /* 0x0000005820207220 */ /* 0x080fe20000400000 */
[----:B------:R-:W-:Y:S01]  /*5090*/  ISETP.GT.AND P0, PT, R3, 0x9, PT ;  /* 0x000000090300780c */ /* 0x000fe20003f04270 */
[----:B------:R-:W-:Y:S01]  /*50a0*/  IMAD.X R7, R7, 0x1, R5, P5 ;  /* 0x0000000107077824 */ /* 0x000fe200028e0605 */
[----:B------:R-:W-:Y:S01]  /*50b0*/  ISETP.GT.AND P4, PT, R0, RZ, P1 ;  /* 0x000000ff0000720c */ /* 0x000fe20000f84270 */
[----:B------:R-:W-:Y:S01]  /*50c0*/  FMUL R33, R33, R88 ;  /* 0x0000005821217220 */ /* 0x000fe20000400000 */
[----:B------:R-:W-:Y:S01]  /*50d0*/  F2FP.BF16.F32.PACK_AB R26, RZ, R26 ;  /* 0x0000001aff1a723e */ /* 0x000fe200000010ff */
[-C--:B------:R-:W-:Y:S01]  /*50e0*/  FMUL R34, R34, R88.reuse ;  /* 0x0000005822227220 */ /* 0x080fe20000400000 */
[----:B------:R-:W-:Y:S01]  /*50f0*/  ISETP.GT.AND P5, PT, R0, RZ, P0 ;  /* 0x000000ff0000720c */ /* 0x000fe200007a4270 */
[----:B------:R-:W-:Y:S01]  /*5100*/  FMUL R35, R35, R88 ;  /* 0x0000005823237220 */ /* 0x000fe20000400000 */
[----:B------:R-:W-:Y:S01]  /*5110*/  F2FP.BF16.F32.PACK_AB R27, RZ, R27 ;  /* 0x0000001bff1b723e */ /* 0x000fe200000010ff */
[----:B------:R-:W-:Y:S01]  /*5120*/  @P2 STG.E.U16 desc[UR36][R6.64], R26 ;  /* 0x0000001a06002986 */ /* 0x000fe2000c101524 */
[----:B------:R-:W-:Y:S01]  /*5130*/  F2FP.BF16.F32.PACK_AB R28, RZ, R28 ;  /* 0x0000001cff1c723e */ /* 0x000fe200000010ff */
[-C--:B------:R-:W-:Y:S01]  /*5140*/  FMUL R36, R36, R88.reuse ;  /* 0x0000005824247220 */ /* 0x080fe20000400000 */
[C---:B------:R-:W-:Y:S01]  /*5150*/  ISETP.GT.AND P2, PT, R0.reuse, 0x8, P1 ;  /* 0x000000080000780c */ /* 0x040fe20000f44270 */
[----:B------:R-:W-:Y:S01]  /*5160*/  @P3 STG.E.U16 desc[UR36][R6.64+0x2], R27 ;  /* 0x0000021b06003986 */ /* 0x000fe2000c101524 */
[----:B------:R-:W-:Y:S01]  /*5170*/  ISETP.GT.AND P1, PT, R3, 0x10, PT ;  /* 0x000000100300780c */ /* 0x000fe20003f24270 */
[-C--:B------:R-:W-:Y:S01]  /*5180*/  FMUL R37, R37, R88.reuse ;  /* 0x0000005825257220 */ /* 0x080fe20000400000 */
[----:B------:R-:W-:Y:S01]  /*5190*/  F2FP.BF16.F32.PACK_AB R29, RZ, R29 ;  /* 0x0000001dff1d723e */ /* 0x000fe200000010ff */
[----:B------:R-:W-:Y:S01]  /*51a0*/  @P4 STG.E.U16 desc[UR36][R4.64+0x10], R28 ;  /* 0x0000101c04004986 */ /* 0x000fe2000c101524 */
[----:B------:R-:W-:Y:S01]  /*51b0*/  ISETP.GT.AND P3, PT, R0, 0x8, P0 ;  /* 0x000000080000780c */ /* 0x000fe20000764270 */
[-C--:B------:R-:W-:Y:S01]  /*51c0*/  FMUL R38, R38, R88.reuse ;  /* 0x0000005826267220 */ /* 0x080fe20000400000 */
[----:B------:R-:W-:Y:S01]  /*51d0*/  ISETP.GT.AND P0, PT, R3, 0x11, PT ;  /* 0x000000110300780c */ /* 0x000fe20003f04270 */
[----:B------:R-:W-:Y:S01]  /*51e0*/  @P5 STG.E.U16 desc[UR36][R4.64+0x12], R29 ;  /* 0x0000121d04005986 */ /* 0x000fe2000c101524 */
        /* <DEDUP_REMOVED lines=162> */
[----:B------:R-:W-:-:S02]  /*5c10*/  F2FP.BF16.F32.PACK_AB R62, RZ, R62 ;  /* 0x0000003eff3e723e */ /* 0x000fc400000010ff */
[C---:B------:R-:W-:Y:S02]  /*5c20*/  ISETP.GT.AND P5, PT, R0.reuse, RZ, P0 ;  /* 0x000000ff0000720c */ /* 0x040fe400007a4270 */
[----:B------:R-:W-:Y:S01]  /*5c30*/  F2FP.BF16.F32.PACK_AB R63, RZ, R63 ;  /* 0x0000003fff3f723e */ /* 0x000fe200000010ff */
[----:B------:R-:W-:Y:S01]  /*5c40*/  @P2 STG.E.U16 desc[UR36][R6.64+0x90], R62 ;  /* 0x0000903e06002986 */ /* 0x000fe2000c101524 */
[----:B------:R-:W-:Y:S02]  /*5c50*/  F2FP.BF16.F32.PACK_AB R64, RZ, R64 ;  /* 0x00000040ff40723e */ /* 0x000fe400000010ff */
[C---:B------:R-:W-:Y:S01]  /*5c60*/  ISETP.GT.AND P2, PT, R0.reuse, 0x8, P1 ;  /* 0x000000080000780c */ /* 0x040fe20000f44270 */
[----:B------:R-:W-:Y:S01]  /*5c70*/  @P3 STG.E.U16 desc[UR36][R6.64+0x92], R63 ;  /* 0x0000923f06003986 */ /* 0x000fe2000c101524 */
[----:B------:R-:W-:Y:S02]  /*5c80*/  ISETP.GT.AND P1, PT, R3, 0x58, PT ;  /* 0x000000580300780c */ /* 0x000fe40003f24270 */
[----:B------:R-:W-:Y:S01]  /*5c90*/  F2FP.BF16.F32.PACK_AB R65, RZ, R65 ;  /* 0x00000041ff41723e */ /* 0x000fe200000010ff */
[----:B------:R-:W-:Y:S01]  /*5ca0*/  @P4 STG.E.U16 desc[UR36][R4.64+0xa0], R64 ;  /* 0x0000a04004004986 */ /* 0x000fe2000c101524 */
[----:B------:R-:W-:-:S02]  /*5cb0*/  ISETP.GT.AND P3, PT, R0, 0x8, P0 ;  /* 0x000000080000780c */ /* 0x000fc40000764270 */
[----:B------:R-:W-:Y:S01]  /*5cc0*/  ISETP.GT.AND P0, PT, R3, 0x59, PT ;  /* 0x000000590300780c */ /* 0x000fe20003f04270 */
[----:B------:R-:W-:Y:S01]  /*5cd0*/  @P5 STG.E.U16 desc[UR36][R4.64+0xa2], R65 ;  /* 0x0000a24104005986 */ /* 0x000fe2000c101524 */
[C---:B------:R-:W-:Y:S02]  /*5ce0*/  ISETP.GT.AND P4, PT, R0.reuse, RZ, P1 ;  /* 0x000000ff0000720c */ /* 0x040fe40000f84270 */
[----:B------:R-:W-:Y:S02]  /*5cf0*/  F2FP.BF16.F32.PACK_AB R66, RZ, R66 ;  /* 0x00000042ff42723e */ /* 0x000fe400000010ff */
[----:B------:R-:W-:Y:S02]  /*5d00*/  ISETP.GT.AND P5, PT, R0, RZ, P0 ;  /* 0x000000ff0000720c */ /* 0x000fe400007a4270 */
[----:B------:R-:W-:Y:S01]  /*5d10*/  F2FP.BF16.F32.PACK_AB R67, RZ, R67 ;  /* 0x00000043ff43723e */ /* 0x000fe200000010ff */
[----:B------:R-:W-:Y:S01]  /*5d20*/  @P2 STG.E.U16 desc[UR36][R6.64+0xa0], R66 ;  /* 0x0000a04206002986 */ /* 0x000fe2000c101524 */
[----:B------:R-:W-:-:S02]  /*5d30*/  F2FP.BF16.F32.PACK_AB R68, RZ, R68 ;  /* 0x00000044ff44723e */ /* 0x000fc400000010ff */
[C---:B------:R-:W-:Y:S01]  /*5d40*/  ISETP.GT.AND P2, PT, R0.reuse, 0x8, P1 ;  /* 0x000000080000780c */ /* 0x040fe20000f44270 */
[----:B------:R-:W-:Y:S01]  /*5d50*/  @P3 STG.E.U16 desc[UR36][R6.64+0xa2], R67 ;  /* 0x0000a24306003986 */ /* 0x000fe2000c101524 */
[C---:B------:R-:W-:Y:S02]  /*5d60*/  ISETP.GT.AND P1, PT, R3.reuse, 0x60, PT ;  /* 0x000000600300780c */ /* 0x040fe40003f24270 */
[----:B------:R-:W-:Y:S01]  /*5d70*/  F2FP.BF16.F32.PACK_AB R69, RZ, R69 ;  /* 0x00000045ff45723e */ /* 0x000fe200000010ff */
[----:B------:R-:W-:Y:S01]  /*5d80*/  @P4 STG.E.U16 desc[UR36][R4.64+0xb0], R68 ;  /* 0x0000b04404004986 */ /* 0x000fe2000c101524 */
[C---:B------:R-:W-:Y:S02]  /*5d90*/  ISETP.GT.AND P3, PT, R0.reuse, 0x8, P0 ;  /* 0x000000080000780c */ /* 0x040fe40000764270 */
[----:B------:R-:W-:Y:S01]  /*5da0*/  ISETP.GT.AND P0, PT, R3, 0x61, PT ;  /* 0x000000610300780c */ /* 0x000fe20003f04270 */
[----:B------:R-:W-:Y:S01]  /*5db0*/  @P5 STG.E.U16 desc[UR36][R4.64+0xb2], R69 ;  /* 0x0000b24504005986 */ /* 0x000fe2000c101524 */
[----:B------:R-:W-:-:S02]  /*5dc0*/  ISETP.GT.AND P4, PT, R0, RZ, P1 ;  /* 0x000000ff0000720c */ /* 0x000fc40000f84270 */
[C---:B------:R-:W-:Y:S02]  /*5dd0*/  ISETP.GT.AND P5, PT, R0.reuse, RZ, P0 ;  /* 0x000000ff0000720c */ /* 0x040fe400007a4270 */
[----:B------:R-:W-:Y:S02]  /*5de0*/  F2FP.BF16.F32.PACK_AB R70, RZ, R70 ;  /* 0x00000046ff46723e */ /* 0x000fe400000010ff */
[----:B------:R-:W-:Y:S02]  /*5df0*/  F2FP.BF16.F32.PACK_AB R71, RZ, R71 ;  /* 0x00000047ff47723e */ /* 0x000fe400000010ff */
[----:B------:R-:W-:Y:S01]  /*5e00*/  F2FP.BF16.F32.PACK_AB R72, RZ, R72 ;  /* 0x00000048ff48723e */ /* 0x000fe200000010ff */
[----:B------:R-:W-:Y:S01]  /*5e10*/  @P2 STG.E.U16 desc[UR36][R6.64+0xb0], R70 ;  /* 0x0000b04606002986 */ /* 0x000fe2000c101524 */
[----:B------:R-:W-:Y:S02]  /*5e20*/  F2FP.BF16.F32.PACK_AB R73, RZ, R73 ;  /* 0x00000049ff49723e */ /* 0x000fe400000010ff */
[C---:B------:R-:W-:Y:S01]  /*5e30*/  ISETP.GT.AND P1, PT, R0.reuse, 0x8, P1 ;  /* 0x000000080000780c */ /* 0x040fe20000f24270 */
[----:B------:R-:W-:Y:S01]  /*5e40*/  @P3 STG.E.U16 desc[UR36][R6.64+0xb2], R71 ;  /* 0x0000b24706003986 */ /* 0x000fe2000c101524 */
[----:B------:R-:W-:-:S02]  /*5e50*/  ISETP.GT.AND P2, PT, R0, 0x8, P0 ;  /* 0x000000080000780c */ /* 0x000fc40000744270 */
[----:B------:R-:W-:Y:S01]  /*5e60*/  F2FP.BF16.F32.PACK_AB R74, RZ, R74 ;  /* 0x0000004aff4a723e */ /* 0x000fe200000010ff */
[----:B------:R-:W-:Y:S01]  /*5e70*/  @P4 STG.E.U16 desc[UR36][R4.64+0xc0], R72 ;  /* 0x0000c04804004986 */ /* 0x000fe2000c101524 */
[C---:B------:R-:W-:Y:S02]  /*5e80*/  ISETP.GT.AND P4, PT, R3.reuse, 0x68, PT ;  /* 0x000000680300780c */ /* 0x040fe40003f84270 */
[----:B------:R-:W-:Y:S01]  /*5e90*/  ISETP.GT.AND P0, PT, R3, 0x69, PT ;  /* 0x000000690300780c */ /* 0x000fe20003f04270 */
[----:B------:R-:W-:Y:S01]  /*5ea0*/  @P5 STG.E.U16 desc[UR36][R4.64+0xc2], R73 ;  /* 0x0000c24904005986 */ /* 0x000fe2000c101524 */
[----:B------:R-:W-:Y:S02]  /*5eb0*/  ISETP.GT.AND P5, PT, R0, RZ, P4 ;  /* 0x000000ff0000720c */ /* 0x000fe400027a4270 */
[----:B------:R-:W-:Y:S01]  /*5ec0*/  F2FP.BF16.F32.PACK_AB R75, RZ, R75 ;  /* 0x0000004bff4b723e */ /* 0x000fe200000010ff */
[----:B------:R-:W-:Y:S01]  /*5ed0*/  @P1 STG.E.U16 desc[UR36][R6.64+0xc0], R74 ;  /* 0x0000c04a06001986 */ /* 0x000fe2000c101524 */
[----:B------:R-:W-:-:S02]  /*5ee0*/  F2FP.BF16.F32.PACK_AB R76, RZ, R76 ;  /* 0x0000004cff4c723e */ /* 0x000fc400000010ff */
[C---:B------:R-:W-:Y:S01]  /*5ef0*/  ISETP.GT.AND P3, PT, R0.reuse, RZ, P0 ;  /* 0x000000ff0000720c */ /* 0x040fe20000764270 */
[----:B------:R-:W-:Y:S01]  /*5f00*/  @P2 STG.E.U16 desc[UR36][R6.64+0xc2], R75 ;  /* 0x0000c24b06002986 */ /* 0x000fe2000c101524 */
[C---:B------:R-:W-:Y:S02]  /*5f10*/  ISETP.GT.AND P4, PT, R0.reuse, 0x8, P4 ;  /* 0x000000080000780c */ /* 0x040fe40002784270 */
[----:B------:R-:W-:Y:S02]  /*5f20*/  F2FP.BF16.F32.PACK_AB R77, RZ, R77 ;  /* 0x0000004dff4d723e */ /* 0x000fe400000010ff */
[----:B------:R-:W-:Y:S01]  /*5f30*/  F2FP.BF16.F32.PACK_AB R78, RZ, R78 ;  /* 0x0000004eff4e723e */ /* 0x000fe200000010ff */
[----:B------:R-:W-:Y:S01]  /*5f40*/  @P5 STG.E.U16 desc[UR36][R4.64+0xd0], R76 ;  /* 0x0000d04c04005986 */ /* 0x000fe2000c101524 */
[----:B------:R-:W-:Y:S02]  /*5f50*/  ISETP.GT.AND P5, PT, R0, 0x8, P0 ;  /* 0x000000080000780c */ /* 0x000fe400007a4270 */
[----:B------:R-:W-:-:S02]  /*5f60*/  F2FP.BF16.F32.PACK_AB R79, RZ, R79 ;  /* 0x0000004fff4f723e */ /* 0x000fc400000010ff */
[C---:B------:R-:W-:Y:S01]  /*5f70*/  ISETP.GT.AND P2, PT, R3.reuse, 0x71, PT ;  /* 0x000000710300780c */ /* 0x040fe20003f44270 */
[----:B------:R-:W-:Y:S01]  /*5f80*/  @P3 STG.E.U16 desc[UR36][R4.64+0xd2], R77 ;  /* 0x0000d24d04003986 */ /* 0x000fe2000c101524 */
[----:B------:R-:W-:Y:S02]  /*5f90*/  ISETP.GT.AND P3, PT, R3, 0x70, PT ;  /* 0x000000700300780c */ /* 0x000fe40003f64270 */
[----:B------:R-:W-:Y:S01]  /*5fa0*/  F2FP.BF16.F32.PACK_AB R80, RZ, R80 ;  /* 0x00000050ff50723e */ /* 0x000fe200000010ff */
[----:B------:R-:W-:Y:S01]  /*5fb0*/  @P4 STG.E.U16 desc[UR36][R6.64+0xd0], R78 ;  /* 0x0000d04e06004986 */ /* 0x000fe2000c101524 */
[C---:B------:R-:W-:Y:S02]  /*5fc0*/  ISETP.GT.AND P4, PT, R0.reuse, RZ, P2 ;  /* 0x000000ff0000720c */ /* 0x040fe40001784270 */
[----:B------:R-:W-:Y:S01]  /*5fd0*/  F2FP.BF16.F32.PACK_AB R81, RZ, R81 ;  /* 0x00000051ff51723e */ /* 0x000fe200000010ff */
[----:B------:R-:W-:Y:S01]  /*5fe0*/  @P5 STG.E.U16 desc[UR36][R6.64+0xd2], R79 ;  /* 0x0000d24f06005986 */ /* 0x000fe2000c101524 */
[----:B------:R-:W-:-:S02]  /*5ff0*/  ISETP.GT.AND P5, PT, R0, RZ, P3 ;  /* 0x000000ff0000720c */ /* 0x000fc40001fa4270 */
[C---:B------:R-:W-:Y:S02]  /*6000*/  ISETP.GT.AND P1, PT, R3.reuse, 0x78, PT ;  /* 0x000000780300780c */ /* 0x040fe40003f24270 */
[----:B------:R-:W-:Y:S02]  /*6010*/  ISETP.GT.AND P0, PT, R3, 0x79, PT ;  /* 0x000000790300780c */ /* 0x000fe40003f04270 */
[C---:B------:R-:W-:Y:S02]  /*6020*/  ISETP.GT.AND P3, PT, R0.reuse, 0x8, P3 ;  /* 0x000000080000780c */ /* 0x040fe40001f64270 */
[C---:B------:R-:W-:Y:S02]  /*6030*/  ISETP.GT.AND P2, PT, R0.reuse, 0x8, P2 ;  /* 0x000000080000780c */ /* 0x040fe40001744270 */
[----:B------:R-:W-:Y:S02]  /*6040*/  F2FP.BF16.F32.PACK_AB R82, RZ, R82 ;  /* 0x00000052ff52723e */ /* 0x000fe400000010ff */
[----:B------:R-:W-:Y:S01]  /*6050*/  F2FP.BF16.F32.PACK_AB R83, RZ, R83 ;  /* 0x00000053ff53723e */ /* 0x000fe200000010ff */
[----:B------:R-:W-:Y:S01]  /*6060*/  @P5 STG.E.U16 desc[UR36][R4.64+0xe0], R80 ;  /* 0x0000e05004005986 */ /* 0x000fe2000c101524 */
[----:B------:R-:W-:-:S02]  /*6070*/  ISETP.GT.AND P5, PT, R0, RZ, P0 ;  /* 0x000000ff0000720c */ /* 0x000fc400007a4270 */
[C---:B------:R-:W-:Y:S01]  /*6080*/  ISETP.GT.AND P0, PT, R0.reuse, 0x8, P0 ;  /* 0x000000080000780c */ /* 0x040fe20000704270 */
[----:B------:R-:W-:Y:S01]  /*6090*/  @P4 STG.E.U16 desc[UR36][R4.64+0xe2], R81 ;  /* 0x0000e25104004986 */ /* 0x000fe2000c101524 */
[C---:B------:R-:W-:Y:S02]  /*60a0*/  ISETP.GT.AND P4, PT, R0.reuse, RZ, P1 ;  /* 0x000000ff0000720c */ /* 0x040fe40000f84270 */
[----:B------:R-:W-:Y:S01]  /*60b0*/  ISETP.GT.AND P1, PT, R0, 0x8, P1 ;  /* 0x000000080000780c */ /* 0x000fe20000f24270 */
[----:B------:R-:W-:Y:S01]  /*60c0*/  @P3 STG.E.U16 desc[UR36][R6.64+0xe0], R82 ;  /* 0x0000e05206003986 */ /* 0x000fe2000c101524 */
[----:B------:R-:W-:Y:S02]  /*60d0*/  F2FP.BF16.F32.PACK_AB R84, RZ, R84 ;  /* 0x00000054ff54723e */ /* 0x000fe400000010ff */
[----:B------:R-:W-:Y:S01]  /*60e0*/  F2FP.BF16.F32.PACK_AB R85, RZ, R85 ;  /* 0x00000055ff55723e */ /* 0x000fe200000010ff */
[----:B------:R-:W-:Y:S01]  /*60f0*/  @P2 STG.E.U16 desc[UR36][R6.64+0xe2], R83 ;  /* 0x0000e25306002986 */ /* 0x000fe2000c101524 */
[----:B------:R-:W-:-:S02]  /*6100*/  F2FP.BF16.F32.PACK_AB R86, RZ, R86 ;  /* 0x00000056ff56723e */ /* 0x000fc400000010ff */
[----:B------:R-:W-:-:S03]  /*6110*/  F2FP.BF16.F32.PACK_AB R87, RZ, R87 ;  /* 0x00000057ff57723e */ /* 0x000fc600000010ff */
[----:B------:R-:W-:Y:S04]  /*6120*/  @P4 STG.E.U16 desc[UR36][R4.64+0xf0], R84 ;  /* 0x0000f05404004986 */ /* 0x000fe8000c101524 */
[----:B------:R0:W-:Y:S02]  /*6130*/  @P5 STG.E.U16 desc[UR36][R4.64+0xf2], R85 ;  /* 0x0000f25504005986 */ /* 0x0001e4000c101524 */
[----:B0-----:R-:W-:Y:S02]  /*6140*/  @P1 IMAD.MOV.U32 R4, RZ, RZ, R6 ;  /* 0x000000ffff041224 */ /* 0x001fe400078e0006 */
[----:B------:R-:W-:-:S05]  /*6150*/  @P1 IMAD.MOV.U32 R5, RZ, RZ, R7 ;  /* 0x000000ffff051224 */ /* 0x000fca00078e0007 */
[----:B------:R0:W-:Y:S04]  /*6160*/  @P1 STG.E.U16 desc[UR36][R4.64+0xf0], R86 ;  /* 0x0000f05604001986 */ /* 0x0001e8000c101524 */
[----:B------:R0:W-:Y:S02]  /*6170*/  @P0 STG.E.U16 desc[UR36][R6.64+0xf2], R87 ;  /* 0x0000f25706000986 */ /* 0x0001e4000c101524 */
.L_x_159:
[----:B------:R-:W-:Y:S05]  /*6180*/  BSYNC B0 ;  /* 0x0000000000007941 */ /* 0x000fea0003800000 */
.L_x_33:
[----:B0-----:R-:W2:Y:S01]  /*6190*/  LDL.64 R4, [R1] ;  /* 0x0000000001047983 */ /* 0x001ea20000100a00 */
[----:B------:R-:W-:Y:S01]  /*61a0*/  ULDC.64 UR4, c[0x0][0x650] ;  /* 0x0001940000047ab9 */ /* 0x000fe20000000a00 */
[----:B------:R-:W-:Y:S02]  /*61b0*/  IMAD.U32 R0, RZ, RZ, UR44 ;  /* 0x0000002cff007e24 */ /* 0x000fe4000f8e00ff */
[----:B------:R-:W-:Y:S02]  /*61c0*/  IMAD.MOV.U32 R22, RZ, RZ, -0x1 ;  /* 0xffffffffff167424 */ /* 0x000fe400078e00ff */
[----:B------:R0:W-:Y:S01]  /*61d0*/  SYNCS.ARRIVE.TRANS64.A1T0 RZ, [R0+UR46], RZ ;  /* 0x000000ff00ff79a7 */ /* 0x0001e2000810002e */
[----:B-----5:R-:W-:Y:S02]  /*61e0*/  IMAD.MOV.U32 R18, RZ, RZ, -0x1 ;  /* 0xffffffffff127424 */ /* 0x020fe400078e00ff */
[----:B------:R-:W-:Y:S01]  /*61f0*/  IMAD.MOV.U32 R19, RZ, RZ, -0x1 ;  /* 0xffffffffff137424 */ /* 0x000fe200078e00ff */
[----:B0-----:R-:W-:-:S02]  /*6200*/  PRMT R0, RZ, 0x7610, R0 ;  /* 0x00007610ff007816 */ /* 0x001fc40000000000 */
[----:B--2---:R-:W-:-:S05]  /*6210*/  LEA R16, P0, R4, R16, 0x1 ;  /* 0x0000001004107211 */ /* 0x004fca00078008ff */
[----:B------:R-:W-:Y:S01]  /*6220*/  IMAD.X R17, R98, 0x1, R17, P0 ;  /* 0x0000000162117824 */ /* 0x000fe200000e0611 */
[----:B------:R-:W-:-:S04]  /*6230*/  ISETP.GE.U32.AND P0, PT, R16, UR4, PT ;  /* 0x0000000410007c0c */ /* 0x000fc8000bf06070 */
[----:B------:R-:W-:-:S13]  /*6240*/  ISETP.GE.U32.AND.EX P0, PT, R17, UR5, PT, P0 ;  /* 0x0000000511007c0c */ /* 0x000fda000bf06100 */
[----:B------:R-:W-:Y:S05]  /*6250*/  @P0 BRA `(.L_x_160) ;  /* 0x00000004004c0947 */ /* 0x000fea0003800000 */
[----:B-1----:R-:W0:Y:S01]  /*6260*/  LDC.64 R10, c[0x0][0x628] ;  /* 0x00018a00ff0a7b82 */ /* 0x002e220000000a00 */
[----:B------:R-:W1:Y:S01]  /*6270*/  S2R R12, SR_CTAID.X ;  /* 0x00000000000c7919 */ /* 0x000e620000002500 */
[----:B------:R-:W-:Y:S02]  /*6280*/  IMAD.MOV.U32 R8, RZ, RZ, R16 ;  /* 0x000000ffff087224 */ /* 0x000fe400078e0010 */
[----:B------:R-:W-:Y:S01]  /*6290*/  IMAD.MOV.U32 R9, RZ, RZ, R17 ;  /* 0x000000ffff097224 */ /* 0x000fe200078e0011 */
[----:B------:R-:W2:Y:S03]  /*62a0*/  S2R R18, SR_CTAID.Y ;  /* 0x0000000000127919 */ /* 0x000ea60000002600 */
[----:B------:R-:W1:Y:S08]  /*62b0*/  LDC R0, c[0x0][0x630] ;  /* 0x00018c00ff007b82 */ /* 0x000e700000000800 */
[----:B------:R-:W1:Y:S01]  /*62c0*/  LDC.64 R14, c[0x0][0x620] ;  /* 0x00018800ff0e7b82 */ /* 0x000e620000000a00 */
[----:B0-----:R-:W-:-:S04]  /*62d0*/  ISETP.NE.U32.AND P0, PT, R10, RZ, PT ;  /* 0x000000ff0a00720c */ /* 0x001fc80003f05070 */
[----:B------:R-:W-:-:S13]  /*62e0*/  ISETP.NE.AND.EX P0, PT, R11, RZ, PT, P0 ;  /* 0x000000ff0b00720c */ /* 0x000fda0003f05300 */
[----:B-12---:R-:W-:Y:S05]  /*62f0*/  @!P0 BRA `(.L_x_161) ;  /* 0x0000000000288947 */ /* 0x006fea0003800000 */
[----:B------:R-:W0:Y:S02]  /*6300*/  LDC R3, c[0x0][0x634] ;  /* 0x00018d00ff037b82 */ /* 0x000e240000000800 */
[----:B0-----:R-:W-:-:S05]  /*6310*/  IADD3 R3, P0, R16, R3, RZ ;  /* 0x0000000310037210 */ /* 0x001fca0007f1e0ff */
[----:B------:R-:W-:-:S04]  /*6320*/  IMAD.X R13, RZ, RZ, R17, P0 ;  /* 0x000000ffff0d7224 */ /* 0x000fc800000e0611 */
[----:B------:R-:W-:-:S04]  /*6330*/  IMAD.WIDE.U32 R4, R13, R10, RZ ;  /* 0x0000000a0d047225 */ /* 0x000fc800078e00ff */
[----:B---34-:R-:W-:-:S04]  /*6340*/  IMAD.WIDE.U32 R6, P0, R3, R11, R4 ;  /* 0x0000000b03067225 */ /* 0x018fc80007800004 */
[----:B------:R-:W-:-:S04]  /*6350*/  IMAD.WIDE.U32 R4, R3, R10, RZ ;  /* 0x0000000a03047225 */ /* 0x000fc800078e00ff */
[----:B------:R-:W-:Y:S01]  /*6360*/  IMAD.X R9, RZ, RZ, RZ, P0 ;  /* 0x000000ffff097224 */ /* 0x000fe200000e06ff */
[----:B------:R-:W-:Y:S01]  /*6370*/  IADD3 RZ, P0, R5, R6, RZ ;  /* 0x0000000605ff7210 */ /* 0x000fe20007f1e0ff */
[----:B------:R-:W-:-:S04]  /*6380*/  IMAD.MOV.U32 R8, RZ, RZ, R7 ;  /* 0x000000ffff087224 */ /* 0x000fc800078e0007 */
[----:B------:R-:W-:-:S08]  /*6390*/  IMAD.WIDE.U32.X R8, R13, R11, R8, P0 ;  /* 0x0000000b0d087225 */ /* 0x000fd000000e0408 */
.L_x_161:
[-CC-:B------:R-:W-:Y:S01]  /*63a0*/  SHF.R.U64 R19, R8, R0.reuse, R9.reuse ;  /* 0x0000000008137219 */ /* 0x180fe20000001209 */
[----:B------:R-:W0:Y:S01]  /*63b0*/  LDC.64 R24, c[0x0][0x640] ;  /* 0x00019000ff187b82 */ /* 0x000e220000000a00 */
[----:B------:R-:W-:Y:S01]  /*63c0*/  SHF.R.U32.HI R0, RZ, R0, R9 ;  /* 0x00000000ff007219 */ /* 0x000fe20000011609 */
[----:B------:R-:W-:Y:S01]  /*63d0*/  ULDC UR4, c[0x0][0x150] ;  /* 0x0000540000047ab9 */ /* 0x000fe20000000800 */
[----:B------:R-:W-:Y:S02]  /*63e0*/  IADD3 R3, P0, RZ, -R19, RZ ;  /* 0x80000013ff037210 */ /* 0x000fe40007f1e0ff */
[----:B---34-:R-:W-:-:S03]  /*63f0*/  I2FP.F32.U32 R7, R12 ;  /* 0x0000000c00077245 */ /* 0x018fc60000201000 */
[----:B------:R-:W1:Y:S01]  /*6400*/  LDC R6, c[0x0][0x618] ;  /* 0x00018600ff067b82 */ /* 0x000e620000000800 */
[----:B------:R-:W-:Y:S02]  /*6410*/  IMAD.X R5, RZ, RZ, ~R0, P0 ;  /* 0x000000ffff057224 */ /* 0x000fe400000e0e00 */
[----:B------:R-:W-:Y:S01]  /*6420*/  FMUL R7, R7, UR4 ;  /* 0x0000000407077c20 */ /* 0x000fe20008400000 */
[----:B------:R-:W-:Y:S01]  /*6430*/  ULDC UR4, c[0x0][0x154] ;  /* 0x0000550000047ab9 */ /* 0x000fe20000000800 */
[-C--:B------:R-:W-:Y:S02]  /*6440*/  IMAD R0, R5, R14.reuse, RZ ;  /* 0x0000000e05007224 */ /* 0x080fe400078e02ff */
[C---:B------:R-:W-:Y:S01]  /*6450*/  IMAD.WIDE.U32 R4, R3.reuse, R14, R16 ;  /* 0x0000000e03047225 */ /* 0x040fe200078e0010 */
[----:B------:R-:W2:Y:S01]  /*6460*/  LDC R8, c[0x0][0x608] ;  /* 0x00018200ff087b82 */ /* 0x000ea20000000800 */
[----:B------:R-:W3:Y:S02]  /*6470*/  F2I.U32.TRUNC.NTZ R7, R7 ;  /* 0x0000000700077305 */ /* 0x000ee4000020f000 */
[----:B------:R-:W-:Y:S01]  /*6480*/  IMAD R3, R3, R15, R0 ;  /* 0x0000000f03037224 */ /* 0x000fe200078e0200 */
[----:B------:R-:W-:-:S03]  /*6490*/  I2FP.F32.U32 R0, R18 ;  /* 0x0000001200007245 */ /* 0x000fc60000201000 */
[----:B------:R-:W-:Y:S01]  /*64a0*/  IMAD.IADD R3, R5, 0x1, R3 ;  /* 0x0000000105037824 */ /* 0x000fe200078e0203 */
[----:B------:R-:W4:Y:S01]  /*64b0*/  LDC R11, c[0x0][0x658] ;  /* 0x00019600ff0b7b82 */ /* 0x000f220000000800 */
[----:B0-----:R-:W-:-:S04]  /*64c0*/  ISETP.NE.U32.AND P0, PT, R24, RZ, PT ;  /* 0x000000ff1800720c */ /* 0x001fc80003f05070 */
[----:B------:R-:W-:-:S03]  /*64d0*/  ISETP.NE.AND.EX P0, PT, R25, RZ, PT, P0 ;  /* 0x000000ff1900720c */ /* 0x000fc60003f05300 */
[----:B------:R-:W0:Y:S01]  /*64e0*/  LDC R9, c[0x0][0x144] ;  /* 0x00005100ff097b82 */ /* 0x000e220000000800 */
[-C--:B-1----:R-:W-:Y:S01]  /*64f0*/  SHF.R.U64 R10, R4, R6.reuse, R3 ;  /* 0x00000006040a7219 */ /* 0x082fe20000001203 */
[----:B---3--:R-:W-:Y:S01]  /*6500*/  IMAD.MOV R7, RZ, RZ, -R7 ;  /* 0x000000ffff077224 */ /* 0x008fe200078e0a07 */
[----:B------:R-:W-:Y:S01]  /*6510*/  SHF.R.U32.HI R3, RZ, R6, R3 ;  /* 0x00000006ff037219 */ /* 0x000fe20000011603 */
[----:B------:R-:W-:-:S04]  /*6520*/  FMUL R6, R0, UR4 ;  /* 0x0000000400067c20 */ /* 0x000fc80008400000 */
[----:B------:R-:W1:Y:S01]  /*6530*/  LDC R21, c[0x0][0x148] ;  /* 0x00005200ff157b82 */ /* 0x000e620000000800 */
[----:B------:R3:W0:Y:S01]  /*6540*/  F2I.U32.TRUNC.NTZ R14, R6 ;  /* 0x00000006000e7305 */ /* 0x000622000020f000 */
[-CC-:B--2---:R-:W-:Y:S02]  /*6550*/  SHF.R.U64 R13, R10, R8.reuse, R3.reuse ;  /* 0x000000080a0d7219 */ /* 0x184fe40000001203 */
[----:B------:R-:W-:-:S04]  /*6560*/  SHF.R.U32.HI R0, RZ, R8, R3 ;  /* 0x00000008ff007219 */ /* 0x000fc80000011603 */
[----:B------:R-:W2:Y:S01]  /*6570*/  LDC R20, c[0x0][0x648] ;  /* 0x00019200ff147b82 */ /* 0x000ea20000000800 */
[-CC-:B----4-:R-:W-:Y:S02]  /*6580*/  SHF.R.U64 R15, R13, R11.reuse, R0.reuse ;  /* 0x0000000b0d0f7219 */ /* 0x190fe40000001200 */
[----:B------:R-:W-:-:S03]  /*6590*/  SHF.R.U32.HI R5, RZ, R11, R0 ;  /* 0x0000000bff057219 */ /* 0x000fc60000011600 */
[----:B------:R-:W-:Y:S02]  /*65a0*/  IMAD.MOV.U32 R4, RZ, RZ, R15 ;  /* 0x000000ffff047224 */ /* 0x000fe400078e000f */
[----:B------:R-:W4:Y:S01]  /*65b0*/  LDC R26, c[0x0][0x638] ;  /* 0x00018e00ff1a7b82 */ /* 0x000f220000000800 */
[----:B0-----:R-:W-:-:S07]  /*65c0*/  IMAD R22, R9, R7, R12 ;  /* 0x0000000709167224 */ /* 0x001fce00078e020c */
[----:B------:R-:W0:Y:S08]  /*65d0*/  LDC R27, c[0x0][0x610] ;  /* 0x00018400ff1b7b82 */ /* 0x000e300000000800 */
[----:B------:R-:W0:Y:S01]  /*65e0*/  LDC R28, c[0x0][0x600] ;  /* 0x00018000ff1c7b82 */ /* 0x000e220000000800 */
[----:B-123--:R-:W-:Y:S05]  /*65f0*/  @!P0 BRA `(.L_x_162) ;  /* 0x0000000000288947 */ /* 0x00efea0003800000 */
[----:B------:R-:W1:Y:S02]  /*6600*/  LDC R0, c[0x0][0x64c] ;  /* 0x00019300ff007b82 */ /* 0x000e640000000800 */
[----:B-1----:R-:W-:-:S05]  /*6610*/  IADD3 R3, P0, R15, R0, RZ ;  /* 0x000000000f037210 */ /* 0x002fca0007f1e0ff */
        /* <DEDUP_REMOVED lines=8> */
.L_x_162:
[----:B------:R-:W-:Y:S01]  /*66a0*/  ISETP.NE.AND P0, PT, R2, 0x1, PT ;  /* 0x000000010200780c */ /* 0x000fe20003f05270 */
[----:B------:R-:W-:Y:S01]  /*66b0*/  IMAD.MOV R14, RZ, RZ, -R14 ;  /* 0x000000ffff0e7224 */ /* 0x000fe200078e0a0e */
[----:B------:R-:W-:Y:S02]  /*66c0*/  SHF.R.U64 R0, R4, R20, R5 ;  /* 0x0000001404007219 */ /* 0x000fe40000001205 */
[----:B------:R-:W-:Y:S02]  /*66d0*/  LOP3.LUT R3, R13, R100, RZ, 0xc0, !PT ;  /* 0x000000640d037212 */ /* 0x000fe400078ec0ff */
[----:B------:R-:W-:Y:S01]  /*66e0*/  LOP3.LUT R5, R10, R99, RZ, 0xc0, !PT ;  /* 0x000000630a057212 */ /* 0x000fe200078ec0ff */
[----:B------:R-:W-:Y:S02]  /*66f0*/  IMAD.MOV R4, RZ, RZ, -R0 ;  /* 0x000000ffff047224 */ /* 0x000fe400078e0a00 */
[----:B------:R-:W-:Y:S02]  /*6700*/  IMAD R3, R96, R0, R3 ;  /* 0x0000000060037224 */ /* 0x000fe400078e0203 */
[----:B----4-:R-:W-:-:S02]  /*6710*/  IMAD R0, R4, R26, R15 ;  /* 0x0000001a04007224 */ /* 0x010fc400078e020f */
[----:B------:R-:W-:Y:S02]  /*6720*/  @P0 IMAD R22, R21, R14, R18 ;  /* 0x0000000e15160224 */ /* 0x000fe400078e0212 */
[----:B------:R-:W-:Y:S02]  /*6730*/  IMAD.MOV.U32 R4, RZ, RZ, 0x1 ;  /* 0x00000001ff047424 */ /* 0x000fe400078e00ff */
[----:B0-----:R-:W-:Y:S02]  /*6740*/  IMAD R22, R3, R27, R22 ;  /* 0x0000001b03167224 */ /* 0x001fe400078e0216 */
[----:B------:R-:W-:Y:S01]  /*6750*/  IMAD R3, R0, R28, R5 ;  /* 0x0000001c00037224 */ /* 0x000fe200078e0205 */
[----:B------:R-:W-:-:S04]  /*6760*/  PRMT R0, R4, 0x7610, R0 ;  /* 0x0000761004007816 */ /* 0x000fc80000000000 */
[----:B------:R-:W-:Y:S02]  /*6770*/  SEL R18, R3, R22, !P0 ;  /* 0x0000001603127207 */ /* 0x000fe40004000000 */
[----:B------:R-:W-:-:S07]  /*6780*/  SEL R22, R22, R3, !P0 ;  /* 0x0000000316167207 */ /* 0x000fce0004000000 */
.L_x_160:
[----:B------:R-:W-:Y:S01]  /*6790*/  LOP3.LUT P0, RZ, R0, 0xff, RZ, 0xc0, !PT ;  /* 0x000000ff00ff7812 */ /* 0x000fe2000780c0ff */
[----:B------:R-:W-:Y:S01]  /*67a0*/  UIMAD.WIDE.U32 UR4, UR38, 0x38e38e39, URZ ;  /* 0x38e38e39260478a5 */ /* 0x000fe2000f8e003f */
[----:B------:R-:W-:-:S03]  /*67b0*/  LOP3.LUT R103, R103, 0x1, RZ, 0x3c, !PT ;  /* 0x0000000167677812 */ /* 0x000fc600078e3cff */
[----:B------:R-:W-:-:S04]  /*67c0*/  USHF.R.U32.HI UR4, URZ, 0x1, UR5 ;  /* 0x000000013f047899 */ /* 0x000fc80008011605 */
[----:B------:R-:W-:-:S04]  /*67d0*/  UIMAD UR38, UR4, -0x9, UR38 ;  /* 0xfffffff7042678a4 */ /* 0x000fc8000f8e0226 */
[----:B------:R-:W-:Y:S08]  /*67e0*/  @P0 BRA `(.L_x_163) ;  /* 0xffffffac00800947 */ /* 0x000ff0000383ffff */
[----:B------:R-:W-:Y:S05]  /*67f0*/  EXIT ;  /* 0x000000000000794d */ /* 0x000fea0003800000 */
.L_x_14:
[----:B------:R-:W-:-:S08]  /*6800*/  ISETP.NE.AND P0, PT, R14, RZ, PT ;  /* 0x000000ff0e00720c */ /* 0x000fd00003f05270 */
[----:B0-----:R-:W0:-:S00]  /*6810*/  USETMAXREG.DEALLOC.CTAPOOL 0x28 ;  /* 0x00000028000079c8 */ /* 0x001e0000080e0500 */
[----:B------:R-:W-:Y:S05]  /*6820*/  @P0 EXIT ;  /* 0x000000000000094d */ /* 0x000fea0003800000 */
[----:B0-----:R-:W-:Y:S01]  /*6830*/  LOP3.LUT P0, RZ, R3, 0xff, RZ, 0xc0, !PT ;  /* 0x000000ff03ff7812 */ /* 0x001fe2000780c0ff */
[----:B------:R-:W-:Y:S02]  /*6840*/  IMAD.MOV.U32 R3, RZ, RZ, 0x1 ;  /* 0x00000001ff037424 */ /* 0x000fe400078e00ff */
[----:B------:R-:W-:-:S10]  /*6850*/  IMAD.MOV.U32 R8, RZ, RZ, RZ ;  /* 0x000000ffff087224 */ /* 0x000fd400078e00ff */
[----:B------:R-:W-:Y:S05]  /*6860*/  @!P0 BRA `(.L_x_164) ;  /* 0x0000000c000c8947 */ /* 0x000fea0003800000 */
[----:B------:R-:W-:Y:S01]  /*6870*/  LOP3.LUT P0, RZ, R4, 0x1f, RZ, 0xc0, !PT ;  /* 0x0000001f04ff7812 */ /* 0x000fe2000780c0ff */
[----:B------:R-:W-:Y:S01]  /*6880*/  ULDC UR5, c[0x0][0x658] ;  /* 0x0001960000057ab9 */ /* 0x000fe20000000800 */
[----:B------:R-:W-:Y:S01]  /*6890*/  UMOV UR6, 0xffffffff ;  /* 0xffffffff00067882 */ /* 0x000fe20000000000 */
[----:B------:R-:W-:Y:S01]  /*68a0*/  BSSY B0, `(.L_x_164) ;  /* 0x00000bf000007945 */ /* 0x000fe20003800000 */
[----:B------:R-:W-:Y:S01]  /*68b0*/  USHF.L.U32 UR6, UR6, UR5, URZ ;  /* 0x0000000506067299 */ /* 0x000fe2000800063f */
[C---:B------:R-:W-:Y:S01]  /*68c0*/  ISETP.NE.AND P2, PT, R5.reuse, RZ, PT ;  /* 0x000000ff0500720c */ /* 0x040fe20003f45270 */
[----:B------:R-:W-:Y:S01]  /*68d0*/  IMAD.MOV.U32 R10, RZ, RZ, 0x1 ;  /* 0x00000001ff0a7424 */ /* 0x000fe200078e00ff */
[----:B------:R-:W-:Y:S01]  /*68e0*/  ISETP.NE.OR P0, PT, R5, RZ, !P0 ;  /* 0x000000ff0500720c */ /* 0x000fe20004705670 */
[----:B------:R-:W-:Y:S01]  /*68f0*/  IMAD.MOV.U32 R3, RZ, RZ, 0x1 ;  /* 0x00000001ff037424 */ /* 0x000fe200078e00ff */
[----:B------:R-:W-:Y:S01]  /*6900*/  LOP3.LUT R9, R23, 0x2, RZ, 0xfc, !PT ;  /* 0x0000000217097812 */ /* 0x000fe200078efcff */
[----:B------:R-:W-:Y:S01]  /*6910*/  IMAD.MOV.U32 R8, RZ, RZ, RZ ;  /* 0x000000ffff087224 */ /* 0x000fe200078e00ff */
[----:B------:R-:W-:Y:S01]  /*6920*/  ULDC UR4, c[0x0][0x600] ;  /* 0x0001800000047ab9 */ /* 0x000fe20000000800 */
[----:B------:R-:W-:Y:S01]  /*6930*/  UMOV UR7, 0x1 ;  /* 0x0000000100077882 */ /* 0x000fe20000000000 */
[----:B------:R-:W-:-:S02]  /*6940*/  UIADD3 UR19, UR40, 0x1, URZ ;  /* 0x0000000128137890 */ /* 0x000fc4000fffe03f */
[----:B------:R-:W-:Y:S02]  /*6950*/  UIADD3 UR15, UR4, -0x1, URZ ;  /* 0xffffffff040f7890 */ /* 0x000fe4000fffe03f */
[----:B------:R-:W-:Y:S02]  /*6960*/  USHF.L.U32 UR17, UR7, UR5, URZ ;  /* 0x0000000507117299 */ /* 0x000fe4000800063f */
[----:B------:R-:W-:Y:S01]  /*6970*/  ULOP3.LUT UR16, URZ, UR6, URZ, 0x33, !UPT ;  /* 0x000000063f107292 */ /* 0x000fe2000f8e333f */
[----:B------:R-:W-:-:S11]  /*6980*/  ULDC.64 UR20, c[0x0][0x198] ;  /* 0x0000660000147ab9 */ /* 0x000fd60000000a00 */
.L_x_176:
[----:B------:R-:W-:-:S03]  /*6990*/  UMOV UR4, 0xffffffff ;  /* 0xffffffff00047882 */ /* 0x000fc60000000000 */
[----:B------:R-:W-:Y:S05]  /*69a0*/  BRA.DIV UR4, `(.L_x_165) ;  /* 0x00000012048c7947 */ /* 0x000fea000b800000 */
[----:B------:R-:W-:-:S13]  /*69b0*/  ELECT P6, URZ, PT ;  /* 0x00000000003f782f */ /* 0x000fda00038c0000 */
.L_x_194:
[----:B------:R-:W0:Y:S01]  /*69c0*/  LDC R4, c[0x0][0x28c] ;  /* 0x0000a300ff047b82 */ /* 0x000e220000000800 */
[----:B------:R-:W-:Y:S01]  /*69d0*/  BSSY B1, `(.L_x_166) ;  /* 0x0000037000017945 */ /* 0x000fe20003800000 */
[----:B0-----:R-:W-:-:S13]  /*69e0*/  ISETP.LT.OR P6, PT, R4, 0x1, !P6 ;  /* 0x000000010400780c */ /* 0x001fda00077c1670 */
[----:B------:R-:W-:Y:S05]  /*69f0*/  @P6 BRA `(.L_x_167) ;  /* 0x0000000000d06947 */ /* 0x000fea0003800000 */
[----:B------:R-:W-:Y:S02]  /*6a00*/  IMAD.SHL.U32 R18, R18, 0x80, RZ ;  /* 0x0000008012127824 */ /* 0x000fe400078e00ff */
[----:B------:R-:W-:Y:S02]  /*6a10*/  IMAD.SHL.U32 R22, R22, 0x40, RZ ;  /* 0x0000004016167824 */ /* 0x000fe400078e00ff */
[----:B------:R-:W-:Y:S02]  /*6a20*/  IMAD.MOV.U32 R13, RZ, RZ, RZ ;  /* 0x000000ffff0d7224 */ /* 0x000fe400078e00ff */
[----:B------:R-:W-:Y:S02]  /*6a30*/  IMAD.U32 R14, RZ, RZ, UR19 ;  /* 0x00000013ff0e7e24 */ /* 0x000fe4000f8e00ff */
[----:B------:R-:W-:Y:S02]  /*6a40*/  IMAD.MOV.U32 R4, RZ, RZ, R3 ;  /* 0x000000ffff047224 */ /* 0x000fe400078e0003 */
[----:B------:R-:W-:-:S07]  /*6a50*/  IMAD.MOV.U32 R5, RZ, RZ, R8 ;  /* 0x000000ffff057224 */ /* 0x000fce00078e0008 */
.L_x_171:
[----:B------:R-:W0:Y:S01]  /*6a60*/  S2R R7, SR_CgaCtaId ;  /* 0x0000000000077919 */ /* 0x000e220000008800 */
[----:B------:R-:W-:-:S04]  /*6a70*/  MOV R6, 0x400 ;  /* 0x0000040000067802 */ /* 0x000fc80000000f00 */
[----:B0-----:R-:W-:Y:S02]  /*6a80*/  LEA R12, R7, R6, 0x18 ;  /* 0x00000006070c7211 */ /* 0x001fe400078ec0ff */
[----:B------:R-:W-:Y:S01]  /*6a90*/  SHF.L.U32 R6, R4, 0x1f, RZ ;  /* 0x0000001f04067819 */ /* 0x000fe200000006ff */
[----:B------:R-:W0:Y:S02]  /*6aa0*/  @!P2 LDC R7, c[0x0][0x500] ;  /* 0x00014000ff07ab82 */ /* 0x000e240000000800 */
[----:B------:R-:W-:-:S04]  /*6ab0*/  IMAD R11, R5, 0x8, R12 ;  /* 0x00000008050b7824 */ /* 0x000fc800078e020c */
[----:B------:R-:W1:Y:S02]  /*6ac0*/  SYNCS.PHASECHK.TRANS64.TRYWAIT P1, [R11+URZ+0x48], R6 ;  /* 0x000048060b0075a7 */ /* 0x000e64000802017f */
[----:B-1----:R-:W-:Y:S05]  /*6ad0*/  @!P1 BRA `(.L_x_168) ;  /* 0x0000001000609947 */ /* 0x002fea0003800000 */
.L_x_195:
[----:B-1----:R-:W-:Y:S01]  /*6ae0*/  PRMT R6, R9, 0x9910, RZ ;  /* 0x0000991009067816 */ /* 0x002fe200000000ff */
[----:B0-----:R0:W-:Y:S03]  /*6af0*/  @!P2 SYNCS.ARRIVE.TRANS64 RZ, [R11+URZ], R7 ;  /* 0x000000070bffa9a7 */ /* 0x0011e6000800003f */
[----:B------:R-:W-:-:S13]  /*6b00*/  ISETP.NE.AND P1, PT, R6, 0x2, PT ;  /* 0x000000020600780c */ /* 0x000fda0003f25270 */
[----:B0-----:R-:W-:Y:S05]  /*6b10*/  @P1 BRA `(.L_x_169) ;  /* 0x0000000000041947 */ /* 0x001fea0003800000 */
[----:B------:R-:W-:Y:S01]  /*6b20*/  BPT.TRAP 0x1 ;  /* 0x000000040000795c */ /* 0x000fe20000300000 */
.L_x_169:
[----:B------:R-:W-:Y:S05]  /*6b30*/  @P0 BRA `(.L_x_170) ;  /* 0x0000000000040947 */ /* 0x000fea0003800000 */
[----:B------:R-:W-:Y:S01]  /*6b40*/  BPT.TRAP 0x1 ;  /* 0x000000040000795c */ /* 0x000fe20000300000 */
.L_x_170:
[--C-:B------:R-:W-:Y:S01]  /*6b50*/  IMAD R6, R5, 0x2000, R12.reuse ;  /* 0x0000200005067824 */ /* 0x100fe200078e020c */
[----:B------:R-:W-:Y:S01]  /*6b60*/  R2UR UR9, R11 ;  /* 0x000000000b0972ca */ /* 0x000fe200000e0000 */
[C---:B------:R-:W-:Y:S01]  /*6b70*/  IMAD R12, R5.reuse, 0x4000, R12 ;  /* 0x00004000050c7824 */ /* 0x040fe200078e020c */
[----:B------:R-:W-:Y:S01]  /*6b80*/  UIADD3 UR4, UP0, UR20, 0xf0, URZ ;  /* 0x000000f014047890 */ /* 0x000fe2000ff1e03f */
[----:B------:R-:W-:Y:S01]  /*6b90*/  VIADD R14, R14, 0xffffffff ;  /* 0xffffffff0e0e7836 */ /* 0x000fe20000000000 */
[----:B------:R-:W-:Y:S01]  /*6ba0*/  R2UR UR5, R6 ;  /* 0x00000000060572ca */ /* 0x000fe200000e0000 */
[----:B------:R-:W-:Y:S01]  /*6bb0*/  UIADD3 UR22, UP1, UR20, 0x1f0, URZ ;  /* 0x000001f014167890 */ /* 0x000fe2000ff3e03f */
[----:B------:R-:W-:Y:S01]  /*6bc0*/  R2UR UR8, R12 ;  /* 0x000000000c0872ca */ /* 0x000fe200000e0000 */
[----:B------:R-:W-:Y:S01]  /*6bd0*/  VIADD R5, R5, 0x1 ;  /* 0x0000000105057836 */ /* 0x000fe20000000000 */
[----:B------:R-:W-:Y:S01]  /*6be0*/  R2UR UR11, R22 ;  /* 0x00000000160b72ca */ /* 0x000fe200000e0000 */
[----:B------:R-:W-:Y:S01]  /*6bf0*/  UIADD3.X UR23, URZ, UR21, URZ, UP1, !UPT ;  /* 0x000000153f177290 */ /* 0x000fe20008ffe43f */
[----:B------:R-:W-:Y:S01]  /*6c00*/  R2UR UR10, R13 ;  /* 0x000000000d0a72ca */ /* 0x000fe200000e0000 */
[----:B------:R-:W-:Y:S01]  /*6c10*/  UMOV UR6, 0x0 ;  /* 0x0000000000067882 */ /* 0x000fe20000000000 */
[----:B------:R-:W-:Y:S01]  /*6c20*/  R2UR UR12, R19 ;  /* 0x00000000130c72ca */ /* 0x000fe200000e0000 */
[----:B------:R-:W-:Y:S01]  /*6c30*/  UMOV UR7, 0x10000000 ;  /* 0x1000000000077882 */ /* 0x000fe20000000000 */
[----:B------:R-:W-:Y:S01]  /*6c40*/  R2UR UR18, R18 ;  /* 0x00000000121272ca */ /* 0x000fe200000e0000 */
[----:B------:R-:W-:Y:S01]  /*6c50*/  VIADD R13, R13, 0x40 ;  /* 0x000000400d0d7836 */ /* 0x000fe20000000000 */
[----:B------:R-:W-:Y:S01]  /*6c60*/  ISETP.GT.AND P3, PT, R14, 0x1, PT ;  /* 0x000000010e00780c */ /* 0x000fe20003f64270 */
[----:B------:R-:W-:Y:S01]  /*6c70*/  UIADD3 UR13, UR5, 0x180, URZ ;  /* 0x00000180050d7890 */ /* 0x000fe2000fffe03f */
[----:B------:R-:W-:Y:S01]  /*6c80*/  ISETP.NE.AND P1, PT, R5, 0x9, PT ;  /* 0x000000090500780c */ /* 0x000fe20003f25270 */
[----:B------:R-:W-:-:S02]  /*6c90*/  UIADD3.X UR5, URZ, UR21, URZ, UP0, !UPT ;  /* 0x000000153f057290 */ /* 0x000fc400087fe43f */
[----:B------:R-:W-:Y:S01]  /*6ca0*/  UIADD3 UR14, UR8, 0x12180, URZ ;  /* 0x00012180080e7890 */ /* 0x000fe2000fffe03f */
[----:B------:R-:W-:Y:S02]  /*6cb0*/  SEL R7, RZ, 0x1, P1 ;  /* 0x00000001ff077807 */ /* 0x000fe40000800000 */
[----:B------:R-:W-:Y:S01]  /*6cc0*/  UMOV UR8, UR13 ;  /* 0x0000000d00087c82 */ /* 0x000fe20008000000 */
[----:B------:R-:W-:Y:S02]  /*6cd0*/  SEL R5, R5, RZ, P1 ;  /* 0x000000ff05057207 */ /* 0x000fe40000800000 */
[----:B------:R-:W-:Y:S01]  /*6ce0*/  LOP3.LUT R4, R4, R7, RZ, 0x3c, !PT ;  /* 0x0000000704047212 */ /* 0x000fe200078e3cff */
[----:B------:R0:W-:Y:S02]  /*6cf0*/  UTMALDG.3D [UR8], [UR4], desc[UR6] ;  /* 0x00000608040075b4 */ /* 0x0001e40008011000 */
[----:B0-----:R-:W-:Y:S01]  /*6d00*/  UMOV UR8, UR14 ;  /* 0x0000000e00087c82 */ /* 0x001fe20008000000 */
[----:B------:R-:W-:-:S02]  /*6d10*/  UMOV UR11, UR18 ;  /* 0x00000012000b7c82 */ /* 0x000fc40008000000 */
[----:B------:R0:W-:Y:S02]  /*6d20*/  UTMALDG.3D [UR8], [UR22], desc[UR6] ;  /* 0x00000608160075b4 */ /* 0x0001e40008011000 */
[----:B0-----:R-:W-:Y:S05]  /*6d30*/  @P3 BRA `(.L_x_171) ;  /* 0xfffffffc00483947 */ /* 0x001fea000383ffff */
.L_x_167:
[----:B------:R-:W-:Y:S05]  /*6d40*/  BSYNC B1 ;  /* 0x0000000000017941 */ /* 0x000fea0003800000 */
.L_x_166:
[----:B------:R-:W2:Y:S01]  /*6d50*/  LDL.64 R20, [R1] ;  /* 0x0000000001147983 */ /* 0x000ea20000100a00 */
[----:B------:R-:W-:Y:S01]  /*6d60*/  LOP3.LUT P4, RZ, R10, 0xff, RZ, 0xc0, !PT ;  /* 0x000000ff0aff7812 */ /* 0x000fe2000788c0ff */
[----:B------:R-:W-:Y:S01]  /*6d70*/  VIADD R7, R8, UR40 ;  /* 0x0000002808077c36 */ /* 0x000fe20008000000 */
[----:B------:R-:W-:Y:S01]  /*6d80*/  ULDC.64 UR4, c[0x0][0x650] ;  /* 0x0001940000047ab9 */ /* 0x000fe20000000a00 */
[----:B------:R-:W-:Y:S01]  /*6d90*/  IMAD.U32 R8, RZ, RZ, UR40 ;  /* 0x00000028ff087e24 */ /* 0x000fe2000f8e00ff */
[----:B------:R-:W-:Y:S01]  /*6da0*/  UISETP.GE.U32.AND UP0, UPT, UR40, 0x9, UPT ;  /* 0x000000092800788c */ /* 0x000fe2000bf06070 */
[----:B------:R-:W-:Y:S01]  /*6db0*/  BSSY B1, `(.L_x_172) ;  /* 0x000006b000017945 */ /* 0x000fe20003800000 */
[----:B------:R-:W-:Y:S01]  /*6dc0*/  ISETP.GT.U32.AND P1, PT, R7, 0x8, PT ;  /* 0x000000080700780c */ /* 0x000fe20003f24070 */
[----:B------:R-:W-:Y:S01]  /*6dd0*/  IMAD.MOV.U32 R22, RZ, RZ, -0x1 ;  /* 0xffffffffff167424 */ /* 0x000fe200078e00ff */
[----:B------:R-:W-:Y:S01]  /*6de0*/  PRMT R10, RZ, 0x7610, R10 ;  /* 0x00007610ff0a7816 */ /* 0x000fe2000000000a */
[----:B------:R-:W-:Y:S01]  /*6df0*/  IMAD.MOV.U32 R18, RZ, RZ, -0x1 ;  /* 0xffffffffff127424 */ /* 0x000fe200078e00ff */
[----:B------:R-:W-:Y:S01]  /*6e00*/  ISETP.LT.U32.AND P1, PT, R8, 0x9, P1 ;  /* 0x000000090800780c */ /* 0x000fe20000f21070 */
[----:B------:R-:W-:Y:S01]  /*6e10*/  IMAD.MOV.U32 R19, RZ, RZ, -0x1 ;  /* 0xffffffffff137424 */ /* 0x000fe200078e00ff */
[----:B------:R-:W-:Y:S01]  /*6e20*/  PLOP3.LUT P3, PT, PT, PT, UP0, 0x80, 0x0 ;  /* 0x000000000000781c */ /* 0x000fe20003f6f008 */
[----:B------:R-:W0:Y:S01]  /*6e30*/  @P4 S2R R5, SR_CgaCtaId ;  /* 0x0000000000054919 */ /* 0x000e220000008800 */
[----:B------:R-:W-:-:S04]  /*6e40*/  @P4 MOV R4, 0x400 ;  /* 0x0000040000044802 */ /* 0x000fc80000000f00 */
[----:B0-----:R-:W-:Y:S01]  /*6e50*/  @P4 LEA R6, R5, R4, 0x18 ;  /* 0x0000000405064211 */ /* 0x001fe200078ec0ff */
[----:B------:R-:W-:Y:S01]  /*6e60*/  IMAD.WIDE.U32 R4, R7, 0x38e38e39, RZ ;  /* 0x38e38e3907047825 */ /* 0x000fe200078e00ff */
[----:B------:R-:W-:Y:S02]  /*6e70*/  SEL R4, RZ, 0x1, !P1 ;  /* 0x00000001ff047807 */ /* 0x000fe40004800000 */
[----:B------:R0:W-:Y:S02]  /*6e80*/  @P4 SYNCS.ARRIVE.TRANS64.A1T0 RZ, [R6+URZ+0xc8], RZ ;  /* 0x0000c8ff06ff49a7 */ /* 0x0001e4000810003f */
[----:B------:R-:W-:Y:S02]  /*6e90*/  LOP3.LUT R3, R3, R4, RZ, 0x3c, !PT ;  /* 0x0000000403037212 */ /* 0x000fe400078e3cff */
[----:B------:R-:W-:Y:S02]  /*6ea0*/  PRMT R4, RZ, 0x7610, R4 ;  /* 0x00007610ff047816 */ /* 0x000fe40000000004 */
[----:B0-----:R-:W-:-:S04]  /*6eb0*/  SHF.R.U32.HI R6, RZ, 0x1, R5 ;  /* 0x00000001ff067819 */ /* 0x001fc80000011605 */
[----:B------:R-:W-:Y:S01]  /*6ec0*/  @P3 LOP3.LUT R3, R3, 0x1, R6, 0x78, !PT ;  /* 0x0000000103033812 */ /* 0x000fe200078e7806 */
[----:B------:R-:W-:Y:S01]  /*6ed0*/  IMAD R8, R6, -0x9, R7 ;  /* 0xfffffff706087824 */ /* 0x000fe200078e0207 */
[----:B--2---:R-:W-:-:S04]  /*6ee0*/  IADD3 R16, P4, R16, R20, RZ ;  /* 0x0000001410107210 */ /* 0x004fc80007f9e0ff */
[----:B------:R-:W-:Y:S01]  /*6ef0*/  ISETP.GE.U32.AND P1, PT, R16, UR4, PT ;  /* 0x0000000410007c0c */ /* 0x000fe2000bf26070 */
[----:B------:R-:W-:-:S05]  /*6f00*/  IMAD.X R17, R17, 0x1, R0, P4 ;  /* 0x0000000111117824 */ /* 0x000fca00020e0600 */
[----:B------:R-:W-:-:S13]  /*6f10*/  ISETP.GE.U32.AND.EX P1, PT, R17, UR5, PT, P1 ;  /* 0x0000000511007c0c */ /* 0x000fda000bf26110 */
[----:B------:R-:W-:Y:S05]  /*6f20*/  @P1 BRA `(.L_x_173) ;  /* 0x00000004004c1947 */ /* 0x000fea0003800000 */
[----:B------:R-:W0:Y:S01]  /*6f30*/  S2R R12, SR_CTAID.X ;  /* 0x00000000000c7919 */ /* 0x000e220000002500 */
[----:B------:R-:W-:Y:S01]  /*6f40*/  ULDC.64 UR4, c[0x0][0x628] ;  /* 0x00018a0000047ab9 */ /* 0x000fe20000000a00 */
[----:B------:R-:W1:Y:S01]  /*6f50*/  LDC R13, c[0x0][0x144] ;  /* 0x00005100ff0d7b82 */ /* 0x000e620000000800 */
[----:B------:R-:W-:Y:S01]  /*6f60*/  ISETP.NE.U32.AND P1, PT, RZ, UR4, PT ;  /* 0x00000004ff007c0c */ /* 0x000fe2000bf25070 */
[----:B------:R-:W2:Y:S01]  /*6f70*/  S2R R11, SR_CTAID.Y ;  /* 0x00000000000b7919 */ /* 0x000ea20000002600 */
[----:B------:R-:W-:Y:S01]  /*6f80*/  ULDC UR6, c[0x0][0x150] ;  /* 0x0000540000067ab9 */ /* 0x000fe20000000800 */
[----:B------:R-:W-:Y:S01]  /*6f90*/  ULDC UR7, c[0x0][0x630] ;  /* 0x00018c0000077ab9 */ /* 0x000fe20000000800 */
[----:B------:R-:W-:Y:S01]  /*6fa0*/  ISETP.NE.AND.EX P1, PT, RZ, UR5, PT, P1 ;  /* 0x00000005ff007c0c */ /* 0x000fe2000bf25310 */
[----:B------:R-:W-:Y:S01]  /*6fb0*/  IMAD.MOV.U32 R4, RZ, RZ, R16 ;  /* 0x000000ffff047224 */ /* 0x000fe200078e0010 */
[----:B0-----:R-:W-:-:S05]  /*6fc0*/  I2FP.F32.U32 R5, R12 ;  /* 0x0000000c00057245 */ /* 0x001fca0000201000 */
[----:B------:R-:W-:Y:S01]  /*6fd0*/  FMUL R14, R5, UR6 ;  /* 0x00000006050e7c20 */ /* 0x000fe20008400000 */
[----:B------:R-:W-:-:S05]  /*6fe0*/  IMAD.MOV.U32 R5, RZ, RZ, R17 ;  /* 0x000000ffff057224 */ /* 0x000fca00078e0011 */
[----:B--2---:R-:W-:Y:S05]  /*6ff0*/  @!P1 BRA `(.L_x_174) ;  /* 0x0000000000289947 */ /* 0x004fea0003800000 */
[----:B------:R-:W-:Y:S02]  /*7000*/  ULDC UR6, c[0x0][0x634] ;  /* 0x00018d0000067ab9 */ /* 0x000fe40000000800 */
[----:B------:R-:W-:-:S05]  /*7010*/  IADD3 R5, P1, R16, UR6, RZ ;  /* 0x0000000610057c10 */ /* 0x000fca000ff3e0ff */
[----:B------:R-:W-:-:S04]  /*7020*/  IMAD.X R15, RZ, RZ, R17, P1 ;  /* 0x000000ffff0f7224 */ /* 0x000fc800008e0611 */
[----:B------:R-:W-:-:S04]  /*7030*/  IMAD.WIDE.U32 R6, R15, UR4, RZ ;  /* 0x000000040f067c25 */ /* 0x000fc8000f8e00ff */
[----:B------:R-:W-:-:S04]  /*7040*/  IMAD.WIDE.U32 R6, P1, R5, UR5, R6 ;  /* 0x0000000505067c25 */ /* 0x000fc8000f820006 */
[----:B------:R-:W-:-:S04]  /*7050*/  IMAD.WIDE.U32 R4, R5, UR4, RZ ;  /* 0x0000000405047c25 */ /* 0x000fc8000f8e00ff */
[----:B------:R-:W-:Y:S01]  /*7060*/  IMAD.MOV.U32 R4, RZ, RZ, R7 ;  /* 0x000000ffff047224 */ /* 0x000fe200078e0007 */
[----:B------:R-:W-:Y:S01]  /*7070*/  IADD3 RZ, P3, R5, R6, RZ ;  /* 0x0000000605ff7210 */ /* 0x000fe20007f7e0ff */
[----:B------:R-:W-:-:S04]  /*7080*/  IMAD.X R5, RZ, RZ, RZ, P1 ;  /* 0x000000ffff057224 */ /* 0x000fc800008e06ff */
[----:B------:R-:W-:-:S08]  /*7090*/  IMAD.WIDE.U32.X R4, R15, UR5, R4, P3 ;  /* 0x000000050f047c25 */ /* 0x000fd000098e0404 */
.L_x_174:
[--C-:B------:R-:W-:Y:S01]  /*70a0*/  SHF.R.U64 R19, R4, UR7, R5.reuse ;  /* 0x0000000704137c19 */ /* 0x100fe20008001205 */
[----:B------:R-:W0:Y:S01]  /*70b0*/  F2I.U32.TRUNC.NTZ R14, R14 ;  /* 0x0000000e000e7305 */ /* 0x000e22000020f000 */
[----:B------:R-:W-:Y:S01]  /*70c0*/  SHF.R.U32.HI R4, RZ, UR7, R5 ;  /* 0x00000007ff047c19 */ /* 0x000fe20008011605 */
[----:B------:R-:W-:Y:S01]  /*70d0*/  ULDC.64 UR4, c[0x0][0x620] ;  /* 0x0001880000047ab9 */ /* 0x000fe20000000a00 */
[----:B------:R-:W-:Y:S01]  /*70e0*/  IADD3 R7, P1, RZ, -R19, RZ ;  /* 0x80000013ff077210 */ /* 0x000fe20007f3e0ff */
[----:B------:R-:W-:Y:S01]  /*70f0*/  ULDC.64 UR6, c[0x0][0x640] ;  /* 0x0001900000067ab9 */ /* 0x000fe20000000a00 */
[----:B------:R-:W2:Y:S03]  /*7100*/  LDC R18, c[0x0][0x148] ;  /* 0x00005200ff127b82 */ /* 0x000ea60000000800 */
[----:B------:R-:W-:Y:S01]  /*7110*/  IMAD.X R4, RZ, RZ, ~R4, P1 ;  /* 0x000000ffff047224 */ /* 0x000fe200008e0e04 */
[----:B------:R-:W-:-:S03]  /*7120*/  ISETP.NE.U32.AND P1, PT, RZ, UR6, PT ;  /* 0x00000006ff007c0c */ /* 0x000fc6000bf25070 */
[----:B------:R-:W-:Y:S01]  /*7130*/  IMAD R6, R4, UR4, RZ ;  /* 0x0000000404067c24 */ /* 0x000fe2000f8e02ff */
[----:B------:R-:W-:Y:S01]  /*7140*/  ISETP.NE.AND.EX P1, PT, RZ, UR7, PT, P1 ;  /* 0x00000007ff007c0c */ /* 0x000fe2000bf25310 */
[----:B------:R-:W-:Y:S01]  /*7150*/  IMAD.WIDE.U32 R4, R7, UR4, R16 ;  /* 0x0000000407047c25 */ /* 0x000fe2000f8e0010 */
[----:B------:R-:W-:-:S03]  /*7160*/  ULDC UR4, c[0x0][0x618] ;  /* 0x0001860000047ab9 */ /* 0x000fc60000000800 */
[----:B------:R-:W-:Y:S01]  /*7170*/  IMAD R7, R7, UR5, R6 ;  /* 0x0000000507077c24 */ /* 0x000fe2000f8e0206 */
[----:B------:R-:W-:Y:S01]  /*7180*/  ULDC UR5, c[0x0][0x154] ;  /* 0x0000550000057ab9 */ /* 0x000fe20000000800 */
[----:B0-----:R-:W-:Y:S02]  /*7190*/  IMAD.MOV R6, RZ, RZ, -R14 ;  /* 0x000000ffff067224 */ /* 0x001fe400078e0a0e */
[----:B------:R-:W-:Y:S02]  /*71a0*/  IMAD.IADD R5, R5, 0x1, R7 ;  /* 0x0000000105057824 */ /* 0x000fe400078e0207 */
[----:B-1----:R-:W-:Y:S01]  /*71b0*/  IMAD R12, R13, R6, R12 ;  /* 0x000000060d0c7224 */ /* 0x002fe200078e020c */
[----:B------:R-:W-:Y:S02]  /*71c0*/  I2FP.F32.U32 R6, R11 ;  /* 0x0000000b00067245 */ /* 0x000fe40000201000 */
[--C-:B------:R-:W-:Y:S02]  /*71d0*/  SHF.R.U64 R13, R4, UR4, R5.reuse ;  /* 0x00000004040d7c19 */ /* 0x100fe40008001205 */
[----:B------:R-:W-:Y:S01]  /*71e0*/  SHF.R.U32.HI R4, RZ, UR4, R5 ;  /* 0x00000004ff047c19 */ /* 0x000fe20008011605 */
[----:B------:R-:W-:Y:S01]  /*71f0*/  FMUL R6, R6, UR5 ;  /* 0x0000000506067c20 */ /* 0x000fe20008400000 */
[----:B------:R-:W-:-:S02]  /*7200*/  ULDC UR4, c[0x0][0x608] ;  /* 0x0001820000047ab9 */ /* 0x000fc40000000800 */
[--C-:B------:R-:W-:Y:S01]  /*7210*/  SHF.R.U64 R15, R13, UR4, R4.reuse ;  /* 0x000000040d0f7c19 */ /* 0x100fe20008001204 */
[----:B------:R0:W1:Y:S01]  /*7220*/  F2I.U32.TRUNC.NTZ R20, R6 ;  /* 0x0000000600147305 */ /* 0x000062000020f000 */
[----:B------:R-:W-:Y:S01]  /*7230*/  SHF.R.U32.HI R4, RZ, UR4, R4 ;  /* 0x00000004ff047c19 */ /* 0x000fe20008011604 */
[----:B------:R-:W-:-:S03]  /*7240*/  ULDC UR4, c[0x0][0x658] ;  /* 0x0001960000047ab9 */ /* 0x000fc60000000800 */
[--C-:B------:R-:W-:Y:S02]  /*7250*/  SHF.R.U64 R14, R15, UR4, R4.reuse ;  /* 0x000000040f0e7c19 */ /* 0x100fe40008001204 */
[----:B------:R-:W-:-:S03]  /*7260*/  SHF.R.U32.HI R21, RZ, UR4, R4 ;  /* 0x00000004ff157c19 */ /* 0x000fc60008011604 */
[----:B------:R-:W-:Y:S02]  /*7270*/  IMAD.MOV.U32 R4, RZ, RZ, R14 ;  /* 0x000000ffff047224 */ /* 0x000fe400078e000e */
[----:B------:R-:W-:Y:S01]  /*7280*/  IMAD.MOV.U32 R5, RZ, RZ, R21 ;  /* 0x000000ffff057224 */ /* 0x000fe200078e0015 */
[----:B0-----:R-:W-:Y:S06]  /*7290*/  @!P1 BRA `(.L_x_175) ;  /* 0x0000000000289947 */ /* 0x001fec0003800000 */
        /* <DEDUP_REMOVED lines=10> */
.L_x_175:
[----:B------:R-:W-:Y:S01]  /*7340*/  ISETP.NE.AND P1, PT, R2, 0x1, PT ;  /* 0x000000010200780c */ /* 0x000fe20003f25270 */
[----:B------:R-:W-:Y:S01]  /*7350*/  ULDC UR4, c[0x0][0x648] ;  /* 0x0001920000047ab9 */ /* 0x000fe20000000800 */
[----:B------:R-:W-:Y:S01]  /*7360*/  LOP3.LUT R15, R15, UR16, RZ, 0xc0, !PT ;  /* 0x000000100f0f7c12 */ /* 0x000fe2000f8ec0ff */
[----:B-1----:R-:W-:Y:S01]  /*7370*/  IMAD.MOV R20, RZ, RZ, -R20 ;  /* 0x000000ffff147224 */ /* 0x002fe200078e0a14 */
[----:B------:R-:W-:Y:S01]  /*7380*/  SHF.R.U64 R4, R4, UR4, R5 ;  /* 0x0000000404047c19 */ /* 0x000fe20008001205 */
[----:B------:R-:W-:Y:S01]  /*7390*/  ULDC UR4, c[0x0][0x638] ;  /* 0x00018e0000047ab9 */ /* 0x000fe20000000800 */
[----:B------:R-:W-:Y:S01]  /*73a0*/  LOP3.LUT R13, R13, UR15, RZ, 0xc0, !PT ;  /* 0x0000000f0d0d7c12 */ /* 0x000fe2000f8ec0ff */
[----:B------:R-:W-:Y:S02]  /*73b0*/  ULDC UR5, c[0x0][0x610] ;  /* 0x0001840000057ab9 */ /* 0x000fe40000000800 */
[----:B------:R-:W-:Y:S02]  /*73c0*/  IMAD.MOV R5, RZ, RZ, -R4 ;  /* 0x000000ffff057224 */ /* 0x000fe400078e0a04 */
[----:B------:R-:W-:-:S02]  /*73d0*/  IMAD R15, R4, UR17, R15 ;  /* 0x00000011040f7c24 */ /* 0x000fc4000f8e020f */
[----:B--2---:R-:W-:Y:S02]  /*73e0*/  @P1 IMAD R12, R18, R20, R11 ;  /* 0x00000014120c1224 */ /* 0x004fe400078e020b */
[----:B------:R-:W-:Y:S01]  /*73f0*/  IMAD R14, R5, UR4, R14 ;  /* 0x00000004050e7c24 */ /* 0x000fe2000f8e020e */
[----:B------:R-:W-:Y:S01]  /*7400*/  ULDC UR4, c[0x0][0x600] ;  /* 0x0001800000047ab9 */ /* 0x000fe20000000800 */
[----:B------:R-:W-:Y:S02]  /*7410*/  IMAD R12, R15, UR5, R12 ;  /* 0x000000050f0c7c24 */ /* 0x000fe4000f8e020c */
[----:B------:R-:W-:Y:S02]  /*7420*/  IMAD R5, R14, UR4, R13 ;  /* 0x000000040e057c24 */ /* 0x000fe4000f8e020d */
[----:B------:R-:W-:-:S03]  /*7430*/  IMAD.MOV.U32 R4, RZ, RZ, 0x1 ;  /* 0x00000001ff047424 */ /* 0x000fc600078e00ff */
[----:B------:R-:W-:Y:S02]  /*7440*/  SEL R18, R5, R12, !P1 ;  /* 0x0000000c05127207 */ /* 0x000fe40004800000 */
[----:B------:R-:W-:-:S07]  /*7450*/  SEL R22, R12, R5, !P1 ;  /* 0x000000050c167207 */ /* 0x000fce0004800000 */
.L_x_173:
[----:B------:R-:W-:Y:S05]  /*7460*/  BSYNC B1 ;  /* 0x0000000000017941 */ /* 0x000fea0003800000 */
.L_x_172:
[----:B------:R-:W-:-:S13]  /*7470*/  LOP3.LUT P1, RZ, R4, 0xff, RZ, 0xc0, !PT ;  /* 0x000000ff04ff7812 */ /* 0x000fda000782c0ff */
[----:B------:R-:W-:Y:S05]  /*7480*/  @P1 BRA `(.L_x_176) ;  /* 0xfffffff400401947 */ /* 0x000fea000383ffff */
[----:B------:R-:W-:Y:S05]  /*7490*/  BSYNC B0 ;  /* 0x0000000000007941 */ /* 0x000fea0003800000 */
.L_x_164:
[----:B------:R-:W-:-:S03]  /*74a0*/  UMOV UR4, 0xffffffff ;  /* 0xffffffff00047882 */ /* 0x000fc60000000000 */
[----:B------:R-:W-:Y:S05]  /*74b0*/  BRA.DIV UR4, `(.L_x_177) ;  /* 0x0000000604fc7947 */ /* 0x000fea000b800000 */
[----:B------:R-:W-:-:S13]  /*74c0*/  ELECT P6, URZ, PT ;  /* 0x00000000003f782f */ /* 0x000fda00038c0000 */
.L_x_198:
[----:B------:R-:W-:Y:S04]  /*74d0*/  BSSY B0, `(.L_x_178) ;  /* 0x0000058000007945 */ /* 0x000fe80003800000 */
[----:B------:R-:W-:Y:S05]  /*74e0*/  @!P6 BRA `(.L_x_179) ;  /* 0x000000040058e947 */ /* 0x000fea0003800000 */
[----:B------:R-:W-:-:S04]  /*74f0*/  LOP3.LUT R23, R23, 0x2, RZ, 0xfc, !PT ;  /* 0x0000000217177812 */ /* 0x000fc800078efcff */
[----:B------:R-:W-:-:S13]  /*7500*/  ISETP.NE.AND P0, PT, R23, 0x3, PT ;  /* 0x000000031700780c */ /* 0x000fda0003f05270 */
[----:B------:R-:W-:Y:S05]  /*7510*/  @!P0 BRA `(.L_x_180) ;  /* 0x0000000000048947 */ /* 0x000fea0003800000 */
[----:B------:R-:W-:Y:S01]  /*7520*/  BPT.TRAP 0x1 ;  /* 0x000000040000795c */ /* 0x000fe20000300000 */
.L_x_180:
[----:B------:R-:W0:Y:S01]  /*7530*/  S2R R5, SR_CgaCtaId ;  /* 0x0000000000057919 */ /* 0x000e220000008800 */
[----:B------:R-:W-:Y:S02]  /*7540*/  MOV R0, 0x400 ;  /* 0x0000040000007802 */ /* 0x000fe40000000f00 */
[----:B------:R-:W-:Y:S02]  /*7550*/  SHF.L.U32 R2, R3, 0x1f, RZ ;  /* 0x0000001f03027819 */ /* 0x000fe400000006ff */
[----:B0-----:R-:W-:-:S05]  /*7560*/  LEA R5, R5, R0, 0x18 ;  /* 0x0000000005057211 */ /* 0x001fca00078ec0ff */
[----:B------:R-:W-:-:S04]  /*7570*/  VIADD R5, R5, 0x48 ;  /* 0x0000004805057836 */ /* 0x000fc80000000000 */
[C---:B------:R-:W-:Y:S02]  /*7580*/  IMAD R7, R8.reuse, 0x8, R5 ;  /* 0x0000000808077824 */ /* 0x040fe400078e0205 */
[----:B------:R-:W-:Y:S02]  /*7590*/  VIADD R8, R8, 0x1 ;  /* 0x0000000108087836 */ /* 0x000fe40000000000 */
[----:B------:R-:W0:Y:S03]  /*75a0*/  SYNCS.PHASECHK.TRANS64.TRYWAIT P0, [R7+URZ], R2 ;  /* 0x00000002070075a7 */ /* 0x000e26000800017f */
[----:B------:R-:W-:-:S04]  /*75b0*/  ISETP.NE.AND P1, PT, R8, 0x9, PT ;  /* 0x000000090800780c */ /* 0x000fc80003f25270 */
[----:B------:R-:W-:Y:S02]  /*75c0*/  SEL R0, RZ, 0x1, P1 ;  /* 0x00000001ff007807 */ /* 0x000fe40000800000 */
[----:B------:R-:W-:Y:S02]  /*75d0*/  SEL R8, R8, RZ, P1 ;  /* 0x000000ff08087207 */ /* 0x000fe40000800000 */
[----:B------:R-:W-:-:S03]  /*75e0*/  LOP3.LUT R9, R3, R0, RZ, 0x3c, !PT ;  /* 0x0000000003097212 */ /* 0x000fc600078e3cff */
[----:B------:R-:W-:Y:S01]  /*75f0*/  IMAD R6, R8, 0x8, R5 ;  /* 0x0000000808067824 */ /* 0x000fe200078e0205 */
[----:B------:R-:W-:Y:S01]  /*7600*/  SHF.L.U32 R3, R9, 0x1f, RZ ;  /* 0x0000001f09037819 */ /* 0x000fe200000006ff */
[----:B0-----:R-:W-:Y:S06]  /*7610*/  @!P0 BRA `(.L_x_181) ;  /* 0x0000000400c48947 */ /* 0x001fec0003800000 */
.L_x_199:
[----:B------:R-:W1:Y:S01]  /*7620*/  SYNCS.PHASECHK.TRANS64.TRYWAIT P0, [R6+URZ], R3 ;  /* 0x00000003060075a7 */ /* 0x000e62000800017f */
[----:B------:R-:W-:-:S05]  /*7630*/  VIADD R0, R8, 0x1 ;  /* 0x0000000108007836 */ /* 0x000fca0000000000 */
[----:B------:R-:W-:-:S04]  /*7640*/  ISETP.NE.AND P1, PT, R0, 0x9, PT ;  /* 0x000000090000780c */ /* 0x000fc80003f25270 */
[----:B0-----:R-:W-:Y:S02]  /*7650*/  SEL R2, RZ, 0x1, P1 ;  /* 0x00000001ff027807 */ /* 0x001fe40000800000 */
[----:B------:R-:W-:Y:S02]  /*7660*/  SEL R0, R0, RZ, P1 ;  /* 0x000000ff00007207 */ /* 0x000fe40000800000 */
[----:B------:R-:W-:-:S03]  /*7670*/  LOP3.LUT R9, R9, R2, RZ, 0x3c, !PT ;  /* 0x0000000209097212 */ /* 0x000fc600078e3cff */
[----:B------:R-:W-:Y:S01]  /*7680*/  IMAD R7, R0, 0x8, R5 ;  /* 0x0000000800077824 */ /* 0x000fe200078e0205 */
[----:B------:R-:W-:Y:S01]  /*7690*/  SHF.L.U32 R4, R9, 0x1f, RZ ;  /* 0x0000001f09047819 */ /* 0x000fe200000006ff */
[----:B-1----:R-:W-:Y:S06]  /*76a0*/  @!P0 BRA `(.L_x_182) ;  /* 0x0000000400b48947 */ /* 0x002fec0003800000 */
.L_x_200:
[----:B------:R-:W1:Y:S01]  /*76b0*/  SYNCS.PHASECHK.TRANS64.TRYWAIT P0, [R7+URZ], R4 ;  /* 0x00000004070075a7 */ /* 0x000e62000800017f */
[----:B------:R-:W-:-:S05]  /*76c0*/  VIADD R0, R0, 0x1 ;  /* 0x0000000100007836 */ /* 0x000fca0000000000 */
[----:B------:R-:W-:-:S04]  /*76d0*/  ISETP.NE.AND P1, PT, R0, 0x9, PT ;  /* 0x000000090000780c */ /* 0x000fc80003f25270 */
[----:B------:R-:W-:Y:S02]  /*76e0*/  SEL R2, RZ, 0x1, P1 ;  /* 0x00000001ff027807 */ /* 0x000fe40000800000 */
[----:B------:R-:W-:Y:S02]  /*76f0*/  SEL R0, R0, RZ, P1 ;  /* 0x000000ff00007207 */ /* 0x000fe40000800000 */
[----:B------:R-:W-:-:S03]  /*7700*/  LOP3.LUT R9, R9, R2, RZ, 0x3c, !PT ;  /* 0x0000000209097212 */ /* 0x000fc600078e3cff */
[----:B0-----:R-:W-:Y:S01]  /*7710*/  IMAD R6, R0, 0x8, R5 ;  /* 0x0000000800067824 */ /* 0x001fe200078e0205 */
[----:B------:R-:W-:Y:S01]  /*7720*/  SHF.L.U32 R3, R9, 0x1f, RZ ;  /* 0x0000001f09037819 */ /* 0x000fe200000006ff */
[----:B-1----:R-:W-:Y:S06]  /*7730*/  @!P0 BRA `(.L_x_183) ;  /* 0x0000000400a48947 */ /* 0x002fec0003800000 */
.L_x_201:
        /* <DEDUP_REMOVED lines=9> */
.L_x_202:
        /* <DEDUP_REMOVED lines=9> */
.L_x_203:
        /* <DEDUP_REMOVED lines=9> */
.L_x_204:
        /* <DEDUP_REMOVED lines=9> */
.L_x_205:
[----:B------:R-:W1:Y:S01]  /*7980*/  SYNCS.PHASECHK.TRANS64.TRYWAIT P0, [R6+URZ], R3 ;  /* 0x00000003060075a7 */ /* 0x000e62000800017f */
[----:B------:R-:W-:-:S05]  /*7990*/  VIADD R0, R0, 0x1 ;  /* 0x0000000100007836 */ /* 0x000fca0000000000 */
[----:B------:R-:W-:-:S04]  /*79a0*/  ISETP.NE.AND P1, PT, R0, 0x9, PT ;  /* 0x000000090000780c */ /* 0x000fc80003f25270 */
[----:B------:R-:W-:Y:S02]  /*79b0*/  SEL R2, RZ, 0x1, P1 ;  /* 0x00000001ff027807 */ /* 0x000fe40000800000 */
[----:B------:R-:W-:Y:S02]  /*79c0*/  SEL R0, R0, RZ, P1 ;  /* 0x000000ff00007207 */ /* 0x000fe40000800000 */
[----:B------:R-:W-:Y:S01]  /*79d0*/  LOP3.LUT R2, R9, R2, RZ, 0x3c, !PT ;  /* 0x0000000209027212 */ /* 0x000fe200078e3cff */
[----:B-1----:R-:W-:Y:S06]  /*79e0*/  @!P0 BRA `(.L_x_188) ;  /* 0x00000004005c8947 */ /* 0x002fec0003800000 */
.L_x_206:
[----:B------:R-:W-:Y:S01]  /*79f0*/  IMAD R5, R0, 0x8, R5 ;  /* 0x0000000800057824 */ /* 0x000fe200078e0205 */
[----:B------:R-:W-:-:S07]  /*7a00*/  SHF.L.U32 R0, R2, 0x1f, RZ ;  /* 0x0000001f02007819 */ /* 0x000fce00000006ff */
.L_x_189:
[----:B--2---:R2:W3:Y:S02]  /*7a10*/  SYNCS.PHASECHK.TRANS64.TRYWAIT P0, [R5+URZ], R0 ;  /* 0x00000000050075a7 */ /* 0x0044e4000800017f */
[----:B---3--:R-:W-:Y:S05]  /*7a20*/  @!P0 NANOSLEEP.SYNCS 0x989680 ;  /* 0x009896800000895d */ /* 0x008fea0003900000 */
[----:B------:R-:W3:Y:S02]  /*7a30*/  @!P0 SYNCS.PHASECHK.TRANS64 P0, [R5+URZ], R0 ;  /* 0x00000000050085a7 */ /* 0x000ee4000800007f */
[----:B---3--:R-:W-:Y:S05]  /*7a40*/  @!P0 BRA `(.L_x_189) ;  /* 0xfffffffc00f08947 */ /* 0x008fea000383ffff */
.L_x_179:
[----:B------:R-:W-:Y:S05]  /*7a50*/  BSYNC B0 ;  /* 0x0000000000007941 */ /* 0x000fea0003800000 */
.L_x_178:
[----:B------:R-:W-:Y:S05]  /*7a60*/  EXIT ;  /* 0x000000000000794d */ /* 0x000fea0003800000 */
.L_x_16:
[----:B0-----:R-:W-:-:S04]  /*7a70*/  IMAD.U32 R3, RZ, RZ, UR43 ;  /* 0x0000002bff037e24 */ /* 0x001fc8000f8e00ff */
[----:B------:R0:W1:Y:S03]  /*7a80*/  SYNCS.PHASECHK.TRANS64.TRYWAIT P0, [R3+URZ+-0x8], R0 ;  /* 0xfffff800030075a7 */ /* 0x000066000800017f */
[----:B-1----:R-:W-:Y:S05]  /*7a90*/  @!P0 NANOSLEEP.SYNCS 0x989680 ;  /* 0x009896800000895d */ /* 0x002fea0003900000 */
[----:B------:R-:W1:Y:S02]  /*7aa0*/  @!P0 SYNCS.PHASECHK.TRANS64 P0, [R3+URZ+-0x8], R0 ;  /* 0xfffff800030085a7 */ /* 0x000e64000800007f */
[----:B-1----:R-:W-:Y:S05]  /*7ab0*/  @!P0 BRA `(.L_x_16) ;  /* 0xfffffffc00ec8947 */ /* 0x002fea000383ffff */
[----:B------:R-:W-:Y:S05]  /*7ac0*/  BRA `(.L_x_190) ;  /* 0xffffff9800d47947 */ /* 0x000fea000383ffff */
.L_x_21:
[----:B-1----:R1:W2:Y:S02]  /*7ad0*/  SYNCS.PHASECHK.TRANS64.TRYWAIT P1, [R3+URZ], R0 ;  /* 0x00000000030075a7 */ /* 0x0022a4000802017f */
[----:B--2---:R-:W-:Y:S05]  /*7ae0*/  @!P1 NANOSLEEP.SYNCS 0x989680 ;  /* 0x009896800000995d */ /* 0x004fea0003900000 */
[----:B------:R-:W2:Y:S02]  /*7af0*/  @!P1 SYNCS.PHASECHK.TRANS64 P1, [R3+URZ], R0 ;  /* 0x00000000030095a7 */ /* 0x000ea4000802007f */
[----:B--2---:R-:W-:Y:S05]  /*7b00*/  @!P1 BRA `(.L_x_21) ;  /* 0xfffffffc00f09947 */ /* 0x004fea000383ffff */
[----:B------:R-:W-:Y:S05]  /*7b10*/  BRA `(.L_x_20) ;  /* 0xffffff9c00487947 */ /* 0x000fea000383ffff */
.L_x_26:
[----:B-1----:R-:W-:-:S04]  /*7b20*/  IMAD.U32 R4, RZ, RZ, UR4 ;  /* 0x00000004ff047e24 */ /* 0x002fc8000f8e00ff */
[----:B------:R1:W2:Y:S03]  /*7b30*/  SYNCS.PHASECHK.TRANS64.TRYWAIT P1, [R4+URZ], R3 ;  /* 0x00000003040075a7 */ /* 0x0002a6000802017f */
[----:B--2---:R-:W-:Y:S05]  /*7b40*/  @!P1 NANOSLEEP.SYNCS 0x989680 ;  /* 0x009896800000995d */ /* 0x004fea0003900000 */
[----:B------:R-:W2:Y:S02]  /*7b50*/  @!P1 SYNCS.PHASECHK.TRANS64 P1, [R4+URZ], R3 ;  /* 0x00000003040095a7 */ /* 0x000ea4000802007f */
[----:B--2---:R-:W-:Y:S05]  /*7b60*/  @!P1 BRA `(.L_x_26) ;  /* 0xfffffffc00ec9947 */ /* 0x004fea000383ffff */
[----:B------:R-:W-:Y:S05]  /*7b70*/  BRA `(.L_x_25) ;  /* 0xffffffa000187947 */ /* 0x000fea000383ffff */
.L_x_32:
[----:B0-----:R-:W-:-:S04]  /*7b80*/  IMAD.U32 R3, RZ, RZ, UR43 ;  /* 0x0000002bff037e24 */ /* 0x001fc8000f8e00ff */
[----:B------:R0:W1:Y:S03]  /*7b90*/  SYNCS.PHASECHK.TRANS64.TRYWAIT P0, [R3+URZ+0x8], R0 ;  /* 0x00000800030075a7 */ /* 0x000066000800017f */
[----:B-1----:R-:W-:Y:S05]  /*7ba0*/  @!P0 NANOSLEEP.SYNCS 0x989680 ;  /* 0x009896800000895d */ /* 0x002fea0003900000 */
[----:B------:R-:W1:Y:S02]  /*7bb0*/  @!P0 SYNCS.PHASECHK.TRANS64 P0, [R3+URZ+0x8], R0 ;  /* 0x00000800030085a7 */ /* 0x000e64000800007f */
[----:B-1----:R-:W-:Y:S05]  /*7bc0*/  @!P0 BRA `(.L_x_32) ;  /* 0xfffffffc00ec8947 */ /* 0x002fea000383ffff */
[----:B------:R-:W-:Y:S05]  /*7bd0*/  BRA `(.L_x_191) ;  /* 0xffffffa400447947 */ /* 0x000fea000383ffff */
.L_x_165:
[----:B------:R-:W-:Y:S01]  /*7be0*/  BSSY B1, `(.L_x_192) ;  /* 0x0000006000017945 */ /* 0x000fe20003800000 */
[----:B------:R-:W-:-:S07]  /*7bf0*/  IMAD.MOV.U32 R15, RZ, RZ, -0x1 ;  /* 0xffffffffff0f7424 */ /* 0x000fce00078e00ff */
[----:B-----5:R-:W-:Y:S05]  /*7c00*/  WARPSYNC.COLLECTIVE R15, `(.L_x_193) ;  /* 0x000000000f0c7348 */ /* 0x020fea0003c00000 */
[----:B------:R-:W-:Y:S02]  /*7c10*/  ELECT P6, UR62, PT ;  /* 0x00000000003e782f */ /* 0x000fe400038c0000 */
[----:B------:R-:W-:Y:S01]  /*7c20*/  MOV R14, UR62 ;  /* 0x0000003e000e7c02 */ /* 0x000fe20008000f00 */
[----:B-----5:R-:W-:Y:S10]  /*7c30*/  ENDCOLLECTIVE ;  /* 0x000000000000791b */ /* 0x020ff40003800000 */
.L_x_193:
[----:B------:R-:W-:Y:S05]  /*7c40*/  BSYNC B1 ;  /* 0x0000000000017941 */ /* 0x000fea0003800000 */
.L_x_192:
[----:B------:R-:W-:Y:S05]  /*7c50*/  BRA `(.L_x_194) ;  /* 0xffffffec00587947 */ /* 0x000fea000383ffff */
.L_x_168:
[----:B-1----:R1:W2:Y:S02]  /*7c60*/  SYNCS.PHASECHK.TRANS64.TRYWAIT P1, [R11+URZ+0x48], R6 ;  /* 0x000048060b0075a7 */ /* 0x0022a4000802017f */
[----:B--2---:R-:W-:Y:S05]  /*7c70*/  @!P1 NANOSLEEP.SYNCS 0x989680 ;  /* 0x009896800000995d */ /* 0x004fea0003900000 */
[----:B------:R-:W2:Y:S02]  /*7c80*/  @!P1 SYNCS.PHASECHK.TRANS64 P1, [R11+URZ+0x48], R6 ;  /* 0x000048060b0095a7 */ /* 0x000ea4000802007f */
[----:B--2---:R-:W-:Y:S05]  /*7c90*/  @!P1 BRA `(.L_x_168) ;  /* 0xfffffffc00f09947 */ /* 0x004fea000383ffff */
[----:B------:R-:W-:Y:S05]  /*7ca0*/  BRA `(.L_x_195) ;  /* 0xffffffec008c7947 */ /* 0x000fea000383ffff */
.L_x_177:
[----:B------:R-:W-:Y:S01]  /*7cb0*/  BSSY B0, `(.L_x_196) ;  /* 0x0000006000007945 */ /* 0x000fe20003800000 */
[----:B------:R-:W-:-:S07]  /*7cc0*/  IMAD.MOV.U32 R15, RZ, RZ, -0x1 ;  /* 0xffffffffff0f7424 */ /* 0x000fce00078e00ff */
[----:B-----5:R-:W-:Y:S05]  /*7cd0*/  WARPSYNC.COLLECTIVE R15, `(.L_x_197) ;  /* 0x000000000f0c7348 */ /* 0x020fea0003c00000 */
[----:B------:R-:W-:Y:S02]  /*7ce0*/  ELECT P6, UR62, PT ;  /* 0x00000000003e782f */ /* 0x000fe400038c0000 */
[----:B------:R-:W-:Y:S01]  /*7cf0*/  MOV R14, UR62 ;  /* 0x0000003e000e7c02 */ /* 0x000fe20008000f00 */
[----:B-----5:R-:W-:Y:S10]  /*7d00*/  ENDCOLLECTIVE ;  /* 0x000000000000791b */ /* 0x020ff40003800000 */
.L_x_197:
[----:B------:R-:W-:Y:S05]  /*7d10*/  BSYNC B0 ;  /* 0x0000000000007941 */ /* 0x000fea0003800000 */
.L_x_196:
[----:B------:R-:W-:Y:S05]  /*7d20*/  BRA `(.L_x_198) ;  /* 0xfffffff400e87947 */ /* 0x000fea000383ffff */
.L_x_181:
[----:B0-----:R0:W1:Y:S02]  /*7d30*/  SYNCS.PHASECHK.TRANS64.TRYWAIT P0, [R7+URZ], R2 ;  /* 0x00000002070075a7 */ /* 0x001064000800017f */
[----:B-1----:R-:W-:Y:S05]  /*7d40*/  @!P0 NANOSLEEP.SYNCS 0x989680 ;  /* 0x009896800000895d */ /* 0x002fea0003900000 */
[----:B------:R-:W1:Y:S02]  /*7d50*/  @!P0 SYNCS.PHASECHK.TRANS64 P0, [R7+URZ], R2 ;  /* 0x00000002070085a7 */ /* 0x000e64000800007f */
[----:B-1----:R-:W-:Y:S05]  /*7d60*/  @!P0 BRA `(.L_x_181) ;  /* 0xfffffffc00f08947 */ /* 0x002fea000383ffff */
[----:B------:R-:W-:Y:S05]  /*7d70*/  BRA `(.L_x_199) ;  /* 0xfffffff800287947 */ /* 0x000fea000383ffff */
.L_x_182:
[----:B0-----:R0:W1:Y:S02]  /*7d80*/  SYNCS.PHASECHK.TRANS64.TRYWAIT P0, [R6+URZ], R3 ;  /* 0x00000003060075a7 */ /* 0x001064000800017f */
[----:B-1----:R-:W-:Y:S05]  /*7d90*/  @!P0 NANOSLEEP.SYNCS 0x989680 ;  /* 0x009896800000895d */ /* 0x002fea0003900000 */
[----:B------:R-:W1:Y:S02]  /*7da0*/  @!P0 SYNCS.PHASECHK.TRANS64 P0, [R6+URZ], R3 ;  /* 0x00000003060085a7 */ /* 0x000e64000800007f */
[----:B-1----:R-:W-:Y:S05]  /*7db0*/  @!P0 BRA `(.L_x_182) ;  /* 0xfffffffc00f08947 */ /* 0x002fea000383ffff */
[----:B------:R-:W-:Y:S05]  /*7dc0*/  BRA `(.L_x_200) ;  /* 0xfffffff800387947 */ /* 0x000fea000383ffff */
.L_x_183:
[----:B0-----:R0:W1:Y:S02]  /*7dd0*/  SYNCS.PHASECHK.TRANS64.TRYWAIT P0, [R7+URZ], R4 ;  /* 0x00000004070075a7 */ /* 0x001064000800017f */
[----:B-1----:R-:W-:Y:S05]  /*7de0*/  @!P0 NANOSLEEP.SYNCS 0x989680 ;  /* 0x009896800000895d */ /* 0x002fea0003900000 */
[----:B------:R-:W1:Y:S02]  /*7df0*/  @!P0 SYNCS.PHASECHK.TRANS64 P0, [R7+URZ], R4 ;  /* 0x00000004070085a7 */ /* 0x000e64000800007f */
[----:B-1----:R-:W-:Y:S05]  /*7e00*/  @!P0 BRA `(.L_x_183) ;  /* 0xfffffffc00f08947 */ /* 0x002fea000383ffff */
[----:B------:R-:W-:Y:S05]  /*7e10*/  BRA `(.L_x_201) ;  /* 0xfffffff800487947 */ /* 0x000fea000383ffff */
.L_x_184:
[----:B0-----:R0:W1:Y:S02]  /*7e20*/  SYNCS.PHASECHK.TRANS64.TRYWAIT P0, [R6+URZ], R3 ;  /* 0x00000003060075a7 */ /* 0x001064000800017f */
[----:B-1----:R-:W-:Y:S05]  /*7e30*/  @!P0 NANOSLEEP.SYNCS 0x989680 ;  /* 0x009896800000895d */ /* 0x002fea0003900000 */
[----:B------:R-:W1:Y:S02]  /*7e40*/  @!P0 SYNCS.PHASECHK.TRANS64 P0, [R6+URZ], R3 ;  /* 0x00000003060085a7 */ /* 0x000e64000800007f */
[----:B-1----:R-:W-:Y:S05]  /*7e50*/  @!P0 BRA `(.L_x_184) ;  /* 0xfffffffc00f08947 */ /* 0x002fea000383ffff */
[----:B------:R-:W-:Y:S05]  /*7e60*/  BRA `(.L_x_202) ;  /* 0xfffffff800587947 */ /* 0x000fea000383ffff */
.L_x_185:
[----:B0-----:R0:W1:Y:S02]  /*7e70*/  SYNCS.PHASECHK.TRANS64.TRYWAIT P0, [R7+URZ], R4 ;  /* 0x00000004070075a7 */ /* 0x001064000800017f */
[----:B-1----:R-:W-:Y:S05]  /*7e80*/  @!P0 NANOSLEEP.SYNCS 0x989680 ;  /* 0x009896800000895d */ /* 0x002fea0003900000 */
[----:B------:R-:W1:Y:S02]  /*7e90*/  @!P0 SYNCS.PHASECHK.TRANS64 P0, [R7+URZ], R4 ;  /* 0x00000004070085a7 */ /* 0x000e64000800007f */
[----:B-1----:R-:W-:Y:S05]  /*7ea0*/  @!P0 BRA `(.L_x_185) ;  /* 0xfffffffc00f08947 */ /* 0x002fea000383ffff */
[----:B------:R-:W-:Y:S05]  /*7eb0*/  BRA `(.L_x_203) ;  /* 0xfffffff800687947 */ /* 0x000fea000383ffff */
.L_x_186:
[----:B0-----:R0:W1:Y:S02]  /*7ec0*/  SYNCS.PHASECHK.TRANS64.TRYWAIT P0, [R6+URZ], R3 ;  /* 0x00000003060075a7 */ /* 0x001064000800017f */
[----:B-1----:R-:W-:Y:S05]  /*7ed0*/  @!P0 NANOSLEEP.SYNCS 0x989680 ;  /* 0x009896800000895d */ /* 0x002fea0003900000 */
[----:B------:R-:W1:Y:S02]  /*7ee0*/  @!P0 SYNCS.PHASECHK.TRANS64 P0, [R6+URZ], R3 ;  /* 0x00000003060085a7 */ /* 0x000e64000800007f */
[----:B-1----:R-:W-:Y:S05]  /*7ef0*/  @!P0 BRA `(.L_x_186) ;  /* 0xfffffffc00f08947 */ /* 0x002fea000383ffff */
[----:B------:R-:W-:Y:S05]  /*7f00*/  BRA `(.L_x_204) ;  /* 0xfffffff800787947 */ /* 0x000fea000383ffff */
.L_x_187:
[----:B0-----:R0:W1:Y:S02]  /*7f10*/  SYNCS.PHASECHK.TRANS64.TRYWAIT P0, [R7+URZ], R4 ;  /* 0x00000004070075a7 */ /* 0x001064000800017f */
[----:B-1----:R-:W-:Y:S05]  /*7f20*/  @!P0 NANOSLEEP.SYNCS 0x989680 ;  /* 0x009896800000895d */ /* 0x002fea0003900000 */
[----:B------:R-:W1:Y:S02]  /*7f30*/  @!P0 SYNCS.PHASECHK.TRANS64 P0, [R7+URZ], R4 ;  /* 0x00000004070085a7 */ /* 0x000e64000800007f */
[----:B-1----:R-:W-:Y:S05]  /*7f40*/  @!P0 BRA `(.L_x_187) ;  /* 0xfffffffc00f08947 */ /* 0x002fea000383ffff */
[----:B------:R-:W-:Y:S05]  /*7f50*/  BRA `(.L_x_205) ;  /* 0xfffffff800887947 */ /* 0x000fea000383ffff */
.L_x_188:
[----:B-1----:R1:W2:Y:S02]  /*7f60*/  SYNCS.PHASECHK.TRANS64.TRYWAIT P0, [R6+URZ], R3 ;  /* 0x00000003060075a7 */ /* 0x0022a4000800017f */
[----:B--2---:R-:W-:Y:S05]  /*7f70*/  @!P0 NANOSLEEP.SYNCS 0x989680 ;  /* 0x009896800000895d */ /* 0x004fea0003900000 */
[----:B------:R-:W2:Y:S02]  /*7f80*/  @!P0 SYNCS.PHASECHK.TRANS64 P0, [R6+URZ], R3 ;  /* 0x00000003060085a7 */ /* 0x000ea4000800007f */
[----:B--2---:R-:W-:Y:S05]  /*7f90*/  @!P0 BRA `(.L_x_188) ;  /* 0xfffffffc00f08947 */ /* 0x004fea000383ffff */
[----:B------:R-:W-:Y:S05]  /*7fa0*/  BRA `(.L_x_206) ;  /* 0xfffffff800907947 */ /* 0x000fea000383ffff */
.L_x_207:
[----:B------:R-:W-:-:S00]  /*7fb0*/  BRA `(.L_x_207) ;  /* 0xfffffffc00fc7947 */ /* 0x000fc0000383ffff */
[----:B------:R-:W-:-:S00]  /*7fc0*/  NOP ;  /* 0x0000000000007918 */ /* 0x000fc00000000000 */
        /* <DEDUP_REMOVED lines=11> */
.L_x_208:


//--------------------- .nv.global.init           --------------------------
	.section	.nv.global.init,"aw",@progbits
.nv.global.init:
	.type		$str$22,@object
	.size		$str$22,($str$23 - $str$22)
$str$22:
        /*0000*/ 	.byte	0x6b, 0x5f, 0x74, 0x69, 0x6c, 0x65, 0x5f, 0x63, 0x6f, 0x75, 0x6e, 0x74, 0x20, 0x3e, 0x3d, 0x20
        /*0010*/ 	.byte	0x31, 0x00
	.type		$str$23,@object
	.size		$str$23,(__unnamed_1 - $str$23)
$str$23:
        /*0012*/ 	.byte	0x2f, 0x74, 0x6d, 0x70, 0x2f, 0x63, 0x75, 0x74, 0x6c, 0x61, 0x73, 0x73, 0x5f, 0x73, 0x77, 0x65
        /*0022*/ 	.byte	0x65, 0x70, 0x5f, 0x73, 0x72, 0x63, 0x2f, 0x69, 0x6e, 0x63, 0x6c, 0x75, 0x64, 0x65, 0x2f, 0x63
        /*0032*/ 	.byte	0x75, 0x74, 0x6c, 0x61, 0x73, 0x73, 0x2f, 0x67, 0x65, 0x6d, 0x6d, 0x2f, 0x63, 0x6f, 0x6c, 0x6c
        /*0042*/ 	.byte	0x65, 0x63, 0x74, 0x69, 0x76, 0x65, 0x2f, 0x73, 0x6d, 0x39, 0x30, 0x5f, 0x6d, 0x6d, 0x61, 0x5f
        /*0052*/ 	.byte	0x74, 0x6d, 0x61, 0x5f, 0x67, 0x6d, 0x6d, 0x61, 0x5f, 0x73, 0x73, 0x5f, 0x77, 0x61, 0x72, 0x70
        /*0062*/ 	.byte	0x73, 0x70, 0x65, 0x63, 0x69, 0x61, 0x6c, 0x69, 0x7a, 0x65, 0x64, 0x2e, 0x68, 0x70, 0x70, 0x00
	.type		__unnamed_1,@object
	.size		__unnamed_1,(.L_0 - __unnamed_1)
__unnamed_1:
        /*0072*/ 	.byte	0x76, 0x6f, 0x69, 0x64, 0x20, 0x63, 0x75, 0x74, 0x6c, 0x61, 0x73, 0x73, 0x3a, 0x3a, 0x67, 0x65
        /* <DEDUP_REMOVED lines=180> */
        /*0bc2*/ 	.byte	0x00
.L_0:


//--------------------- .nv.shared._ZN7cutlass13device_kernelINS_4gemm6kernel13GemmUniversalIN4cute5tupleIJiiiiEEENS1_10collective13CollectiveMmaINS1_34MainloopSm90TmaGmmaWarpSpecializedILi9ENS5_IJNS4_1CILi1EEESB_SB_EEENS1_32KernelTmaWarpSpecializedPingpongEEENS5_IJNSA_ILi64EEENSA_ILi128EEESF_EEENS_10bfloat16_tENS5_IJlSB_lEEESI_SJ_NS4_8TiledMMAINS4_8MMA_AtomIJNS4_4SM904GMMA28MMA_64x128x16_F32BF16BF16_SSILNSN_5MajorE0ELSP_0ELNSN_7ScaleInE1ELSQ_1EEEEEENS4_6LayoutISC_NS5_IJNSA_ILi0EEESU_SU_EEEEENS5_IJNS4_10UnderscoreESX_SX_EEEEENS4_13SM90_TMA_LOADENS4_14ComposedLayoutINS4_7SwizzleILi3ELi4ELi3EEENS4_18smem_ptr_flag_bitsILi16EEENST_INS5_IJNSA_ILi8EEESF_EEENS5_IJSF_SB_EEEEEEEvNS4_8identityES10_S1A_vS1B_EENS_8epilogue10collective6detail29Sm90TmaWarpSpecializedAdapterINS1E_15DefaultEpilogueISI_SJ_SJ_NS1D_6thread17LinearCombinationISI_Li1EffLNS1I_9ScaleType4KindE0ELNS_15FloatRoundStyleE2ESI_EENS1_15EpilogueDefaultEEEEEvvEEEEvNT_6ParamsE --------------------------
	.section	.nv.shared._ZN7cutlass13device_kernelINS_4gemm6kernel13GemmUniversalIN4cute5tupleIJiiiiEEENS1_10collective13CollectiveMmaINS1_34MainloopSm90TmaGmmaWarpSpecializedILi9ENS5_IJNS4_1CILi1EEESB_SB_EEENS1_32KernelTmaWarpSpecializedPingpongEEENS5_IJNSA_ILi64EEENSA_ILi128EEESF_EEENS_10bfloat16_tENS5_IJlSB_lEEESI_SJ_NS4_8TiledMMAINS4_8MMA_AtomIJNS4_4SM904GMMA28MMA_64x128x16_F32BF16BF16_SSILNSN_5MajorE0ELSP_0ELNSN_7ScaleInE1ELSQ_1EEEEEENS4_6LayoutISC_NS5_IJNSA_ILi0EEESU_SU_EEEEENS5_IJNS4_10UnderscoreESX_SX_EEEEENS4_13SM90_TMA_LOADENS4_14ComposedLayoutINS4_7SwizzleILi3ELi4ELi3EEENS4_18smem_ptr_flag_bitsILi16EEENST_INS5_IJNSA_ILi8EEESF_EEENS5_IJSF_SB_EEEEEEEvNS4_8identityES10_S1A_vS1B_EENS_8epilogue10collective6detail29Sm90TmaWarpSpecializedAdapterINS1E_15DefaultEpilogueISI_SJ_SJ_NS1D_6thread17LinearCombinationISI_Li1EffLNS1I_9ScaleType4KindE0ELNS_15FloatRoundStyleE2ESI_EENS1_15EpilogueDefaultEEEEEvvEEEEvNT_6ParamsE,"aw",@nobits
	.sectionflags	@""
	.align	16
	.zero		1024


//--------------------- .nv.shared.reserved.0     --------------------------
	.section	.nv.shared.reserved.0,"aw",@nobits
	.weak		__nv_reservedSMEM_offset_0_alias
	.size		__nv_reservedSMEM_offset_0_alias, 0, 0
	.other		__nv_reservedSMEM_offset_0_alias,@"STO_CUDA_RESERVED_SHARED STV_DEFAULT"
__nv_reservedSMEM_offset_0_alias:
	.zero		0


//--------------------- .nv.global                --------------------------
	.section	.nv.global,"aw",@nobits
.nv.global:
	.type		_ZN39_INTERNAL_df43df3f_4_k_cu_ab3db985_27044cute1_E,@object
	.size		_ZN39_INTERNAL_df43df3f_4_k_cu_ab3db985_27044cute1_E,(_ZN39_INTERNAL_df43df3f_4_k_cu_ab3db985_27044cuda3std3__45__cpo6cbeginE - _ZN39_INTERNAL_df43df3f_4_k_cu_ab3db985_27044cute1_E)
_ZN39_INTERNAL_df43df3f_4_k_cu_ab3db985_27044cute1_E:
	.zero		1
	.type		_ZN39_INTERNAL_df43df3f_4_k_cu_ab3db985_27044cuda3std3__45__cpo6cbeginE,@object
	.size		_ZN39_INTERNAL_df43df3f_4_k_cu_ab3db985_27044cuda3std3__45__cpo6cbeginE,(_ZN39_INTERNAL_df43df3f_4_k_cu_ab3db985_27044cuda3std3__48in_placeE - _ZN39_INTERNAL_df43df3f_4_k_cu_ab3db985_27044cuda3std3__45__cpo6cbeginE)
_ZN39_INTERNAL_df43df3f_4_k_cu_ab3db985_27044cuda3std3__45__cpo6cbeginE:
	.zero		1
	.type		_ZN39_INTERNAL_df43df3f_4_k_cu_ab3db985_27044cuda3std3__48in_placeE,@object
	.size		_ZN39_INTERNAL_df43df3f_4_k_cu_ab3db985_27044cuda3std3__48in_placeE,(_ZN39_INTERNAL_df43df3f_4_k_cu_ab3db985_27044cuda3std6ranges3__45__cpo9iter_moveE - _ZN39_INTERNAL_df43df3f_4_k_cu_ab3db985_27044cuda3std3__48in_placeE)
_ZN39_INTERNAL_df43df3f_4_k_cu_ab3db985_27044cuda3std3__48in_placeE:
	.zero		1
	.type		_ZN39_INTERNAL_df43df3f_4_k_cu_ab3db985_27044cuda3std6ranges3__45__cpo9iter_moveE,@object
	.size		_ZN39_INTERNAL_df43df3f_4_k_cu_ab3db985_27044cuda3std6ranges3__45__cpo9iter_moveE,(_ZN39_INTERNAL_df43df3f_4_k_cu_ab3db985_27044cuda3std3__45__cpo5beginE - _ZN39_INTERNAL_df43df3f_4_k_cu_ab3db985_27044cuda3std6ranges3__45__cpo9iter_moveE)
_ZN39_INTERNAL_df43df3f_4_k_cu_ab3db985_27044cuda3std6ranges3__45__cpo9iter_moveE:
	.zero		1
	.type		_ZN39_INTERNAL_df43df3f_4_k_cu_ab3db985_27044cuda3std3__45__cpo5beginE,@object
	.size		_ZN39_INTERNAL_df43df3f_4_k_cu_ab3db985_27044cuda3std3__45__cpo5beginE,(_ZN39_INTERNAL_df43df3f_4_k_cu_ab3db985_27044cuda3std3__441_GLOBAL__N__df43df3f_4_k_cu_ab3db985_27046ignoreE - _ZN39_INTERNAL_df43df3f_4_k_cu_ab3db985_27044cuda3std3__45__cpo5beginE)
_ZN39_INTERNAL_df43df3f_4_k_cu_ab3db985_27044cuda3std3__45__cpo5beginE:
	.zero		1
	.type		_ZN39_INTERNAL_df43df3f_4_k_cu_ab3db985_27044cuda3std3__441_GLOBAL__N__df43df3f_4_k_cu_ab3db985_27046ignoreE,@object
	.size		_ZN39_INTERNAL_df43df3f_4_k_cu_ab3db985_27044cuda3std3__441_GLOBAL__N__df43df3f_4_k_cu_ab3db985_27046ignoreE,(_ZN39_INTERNAL_df43df3f_4_k_cu_ab3db985_27044cute7productE - _ZN39_INTERNAL_df43df3f_4_k_cu_ab3db985_27044cuda3std3__441_GLOBAL__N__df43df3f_4_k_cu_ab3db985_27046ignoreE)
_ZN39_INTERNAL_df43df3f_4_k_cu_ab3db985_27044cuda3std3__441_GLOBAL__N__df43df3f_4_k_cu_ab3db985_27046ignoreE:
	.zero		1
	.type		_ZN39_INTERNAL_df43df3f_4_k_cu_ab3db985_27044cute7productE,@object
	.size		_ZN39_INTERNAL_df43df3f_4_k_cu_ab3db985_27044cute7productE,(_ZN39_INTERNAL_df43df3f_4_k_cu_ab3db985_27044cuda3std3__45__cpo3endE - _ZN39_INTERNAL_df43df3f_4_k_cu_ab3db985_27044cute7productE)
_ZN39_INTERNAL_df43df3f_4_k_cu_ab3db985_27044cute7productE:
	.zero		1
	.type		_ZN39_INTERNAL_df43df3f_4_k_cu_ab3db985_27044cuda3std3__45__cpo3endE,@object
	.size		_ZN39_INTERNAL_df43df3f_4_k_cu_ab3db985_27044cuda3std3__45__cpo3endE,(_ZN39_INTERNAL_df43df3f_4_k_cu_ab3db985_27044cuda3std3__419piecewise_constructE - _ZN39_INTERNAL_df43df3f_4_k_cu_ab3db985_27044cuda3std3__45__cpo3endE)
_ZN39_INTERNAL_df43df3f_4_k_cu_ab3db985_27044cuda3std3__45__cpo3endE:
	.zero		1
	.type		_ZN39_INTERNAL_df43df3f_4_k_cu_ab3db985_27044cuda3std3__419piecewise_constructE,@object
	.size		_ZN39_INTERNAL_df43df3f_4_k_cu_ab3db985_27044cuda3std3__419piecewise_constructE,(_ZN39_INTERNAL_df43df3f_4_k_cu_ab3db985_27044cuda3std3__45__cpo4cendE - _ZN39_INTERNAL_df43df3f_4_k_cu_ab3db985_27044cuda3std3__419piecewise_constructE)
_ZN39_INTERNAL_df43df3f_4_k_cu_ab3db985_27044cuda3std3__419piecewise_constructE:
	.zero		1
	.type		_ZN39_INTERNAL_df43df3f_4_k_cu_ab3db985_27044cuda3std3__45__cpo4cendE,@object
	.size		_ZN39_INTERNAL_df43df3f_4_k_cu_ab3db985_27044cuda3std3__45__cpo4cendE,(_ZN39_INTERNAL_df43df3f_4_k_cu_ab3db985_27044cuda3std6ranges3__45__cpo4swapE - _ZN39_INTERNAL_df43df3f_4_k_cu_ab3db985_27044cuda3std3__45__cpo4cendE)
_ZN39_INTERNAL_df43df3f_4_k_cu_ab3db985_27044cuda3std3__45__cpo4cendE:
	.zero		1
	.type		_ZN39_INTERNAL_df43df3f_4_k_cu_ab3db985_27044cuda3std6ranges3__45__cpo4swapE,@object
	.size		_ZN39_INTERNAL_df43df3f_4_k_cu_ab3db985_27044cuda3std6ranges3__45__cpo4swapE,(.L_8 - _ZN39_INTERNAL_df43df3f_4_k_cu_ab3db985_27044cuda3std6ranges3__45__cpo4swapE)
_ZN39_INTERNAL_df43df3f_4_k_cu_ab3db985_27044cuda3std6ranges3__45__cpo4swapE:
	.zero		1
.L_8:


//--------------------- .nv.constant0._ZN7cutlass13device_kernelINS_4gemm6kernel13GemmUniversalIN4cute5tupleIJiiiiEEENS1_10collective13CollectiveMmaINS1_34MainloopSm90TmaGmmaWarpSpecializedILi9ENS5_IJNS4_1CILi1EEESB_SB_EEENS1_32KernelTmaWarpSpecializedPingpongEEENS5_IJNSA_ILi64EEENSA_ILi128EEESF_EEENS_10bfloat16_tENS5_IJlSB_lEEESI_SJ_NS4_8TiledMMAINS4_8MMA_AtomIJNS4_4SM904GMMA28MMA_64x128x16_F32BF16BF16_SSILNSN_5MajorE0ELSP_0ELNSN_7ScaleInE1ELSQ_1EEEEEENS4_6LayoutISC_NS5_IJNSA_ILi0EEESU_SU_EEEEENS5_IJNS4_10UnderscoreESX_SX_EEEEENS4_13SM90_TMA_LOADENS4_14ComposedLayoutINS4_7SwizzleILi3ELi4ELi3EEENS4_18smem_ptr_flag_bitsILi16EEENST_INS5_IJNSA_ILi8EEESF_EEENS5_IJSF_SB_EEEEEEEvNS4_8identityES10_S1A_vS1B_EENS_8epilogue10collective6detail29Sm90TmaWarpSpecializedAdapterINS1E_15DefaultEpilogueISI_SJ_SJ_NS1D_6thread17LinearCombinationISI_Li1EffLNS1I_9ScaleType4KindE0ELNS_15FloatRoundStyleE2ESI_EENS1_15EpilogueDefaultEEEEEvvEEEEvNT_6ParamsE --------------------------
	.section	.nv.constant0._ZN7cutlass13device_kernelINS_4gemm6kernel13GemmUniversalIN4cute5tupleIJiiiiEEENS1_10collective13CollectiveMmaINS1_34MainloopSm90TmaGmmaWarpSpecializedILi9ENS5_IJNS4_1CILi1EEESB_SB_EEENS1_32KernelTmaWarpSpecializedPingpongEEENS5_IJNSA_ILi64EEENSA_ILi128EEESF_EEENS_10bfloat16_tENS5_IJlSB_lEEESI_SJ_NS4_8TiledMMAINS4_8MMA_AtomIJNS4_4SM904GMMA28MMA_64x128x16_F32BF16BF16_SSILNSN_5MajorE0ELSP_0ELNSN_7ScaleInE1ELSQ_1EEEEEENS4_6LayoutISC_NS5_IJNSA_ILi0EEESU_SU_EEEEENS5_IJNS4_10UnderscoreESX_SX_EEEEENS4_13SM90_TMA_LOADENS4_14ComposedLayoutINS4_7SwizzleILi3ELi4ELi3EEENS4_18smem_ptr_flag_bitsILi16EEENST_INS5_IJNSA_ILi8EEESF_EEENS5_IJSF_SB_EEEEEEEvNS4_8identityES10_S1A_vS1B_EENS_8epilogue10collective6detail29Sm90TmaWarpSpecializedAdapterINS1E_15DefaultEpilogueISI_SJ_SJ_NS1D_6thread17LinearCombinationISI_Li1EffLNS1I_9ScaleType4KindE0ELNS_15FloatRoundStyleE2ESI_EENS1_15EpilogueDefaultEEEEEvvEEEEvNT_6ParamsE,"a",@progbits
	.sectionflags	@""
	.align	4
.nv.constant0._ZN7cutlass13device_kernelINS_4gemm6kernel13GemmUniversalIN4cute5tupleIJiiiiEEENS1_10collective13CollectiveMmaINS1_34MainloopSm90TmaGmmaWarpSpecializedILi9ENS5_IJNS4_1CILi1EEESB_SB_EEENS1_32KernelTmaWarpSpecializedPingpongEEENS5_IJNSA_ILi64EEENSA_ILi128EEESF_EEENS_10bfloat16_tENS5_IJlSB_lEEESI_SJ_NS4_8TiledMMAINS4_8MMA_AtomIJNS4_4SM904GMMA28MMA_64x128x16_F32BF16BF16_SSILNSN_5MajorE0ELSP_0ELNSN_7ScaleInE1ELSQ_1EEEEEENS4_6LayoutISC_NS5_IJNSA_ILi0EEESU_SU_EEEEENS5_IJNS4_10UnderscoreESX_SX_EEEEENS4_13SM90_TMA_LOADENS4_14ComposedLayoutINS4_7SwizzleILi3ELi4ELi3EEENS4_18smem_ptr_flag_bitsILi16EEENST_INS5_IJNSA_ILi8EEESF_EEENS5_IJSF_SB_EEEEEEEvNS4_8identityES10_S1A_vS1B_EENS_8epilogue10collective6detail29Sm90TmaWarpSpecializedAdapterINS1E_15DefaultEpilogueISI_SJ_SJ_NS1D_6thread17LinearCombinationISI_Li1EffLNS1I_9ScaleType4KindE0ELNS_15FloatRoundStyleE2ESI_EENS1_15EpilogueDefaultEEEEEvvEEEEvNT_6ParamsE:
	.zero		1664


//--------------------- SYMBOLS --------------------------

	.type		.nv.reservedSmem.offset0,@object
	.size		.nv.reservedSmem.offset0,0x4
	.type		__assertfail,@function
